	.target	sm_90a

	.elftype	@"ET_EXEC"


//--------------------- .note.nv.tkinfo           --------------------------
	.section	.note.nv.tkinfo,"",@"SHT_NOTE"
	.sectionflags	@"SHF_NOTE_NV_TKINFO"
	.tkinfo
        /*0018*/ 	.word	0x00000002
        /*0030*/ 	.string	""
        /*0030*/ 	.string	"ptxas"
        /*0030*/ 	.string	"Cuda compilation tools, release 13.0, V13.0.88"
        /*0030*/ 	.string	"Build cuda_13.0.r13.0/compiler.36424714_0"
        /*0030*/ 	.string	"-arch sm_90a -m 64 "



//--------------------- .note.nv.cuinfo           --------------------------
	.section	.note.nv.cuinfo,"",@"SHT_NOTE"
	.sectionflags	@"SHF_NOTE_NV_CUINFO"
        /*0018*/ 	.short	0x0002
        /*001a*/ 	.short	0x005a
        /*001c*/ 	.short	0x0082
	.zero		2


//--------------------- .nv.info                  --------------------------
	.section	.nv.info,"",@"SHT_CUDA_INFO"
	.align	4


	//----- nvinfo : EIATTR_REGCOUNT
	.align		4
        /*0000*/ 	.byte	0x04, 0x2f
        /*0002*/ 	.short	(.L_12 - .L_11)
	.align		4
.L_11:
        /*0004*/ 	.word	index@(_ZN7cutlass13device_kernelINS_4gemm6kernel13GemmUniversalIN4cute5tupleIJiiiiEEENS1_10collective13CollectiveMmaINS1_37MainloopSm90TmaGmmaWarpSpecializedFP8ILi2ENS5_IJNS4_1CILi1EEESB_SB_EEENS1_35KernelTmaWarpSpecializedCooperativeEEENS5_IJNSA_ILi192EEESF_NSA_ILi256EEEEEENS_12float_e4m3_tENS5_IJlSB_lEEESI_SJ_NS4_8TiledMMAINS4_8MMA_AtomIJNS4_4SM904GMMA31MMA_64x192x32_F32E4M3E4M3_SS_TNILNSN_7ScaleInE1ELSP_1EEEEEENS4_6LayoutINS5_IJNSA_ILi2EEESB_SB_EEENS5_IJSB_NSA_ILi0EEESV_EEEEENS5_IJNS4_10UnderscoreESY_SY_EEEEENS4_13SM90_TMA_LOADENS4_14ComposedLayoutINS4_7SwizzleILi3ELi4ELi3EEENS4_18smem_ptr_flag_bitsILi8EEENSS_INS5_IJNSA_ILi8EEENSA_ILi128EEEEEENS5_IJS18_SB_EEEEEEEvNS4_8identityES11_S1C_vS1D_EENS_8epilogue10collective6detail29Sm90TmaWarpSpecializedAdapterINS1G_15DefaultEpilogueISI_SJ_SJ_NS1F_6thread17LinearCombinationISI_Li1EffLNS1K_9ScaleType4KindE0ELNS_15FloatRoundStyleE2ESI_EENS1_15EpilogueDefaultEEEEEvvEEEEvNT_6ParamsE)
        /*0008*/ 	.word	0x000000a8


	//----- nvinfo : EIATTR_FRAME_SIZE
	.align		4
.L_12:
        /*000c*/ 	.byte	0x04, 0x11
        /*000e*/ 	.short	(.L_14 - .L_13)
	.align		4
.L_13:
        /*0010*/ 	.word	index@(_ZN7cutlass13device_kernelINS_4gemm6kernel13GemmUniversalIN4cute5tupleIJiiiiEEENS1_10collective13CollectiveMmaINS1_37MainloopSm90TmaGmmaWarpSpecializedFP8ILi2ENS5_IJNS4_1CILi1EEESB_SB_EEENS1_35KernelTmaWarpSpecializedCooperativeEEENS5_IJNSA_ILi192EEESF_NSA_ILi256EEEEEENS_12float_e4m3_tENS5_IJlSB_lEEESI_SJ_NS4_8TiledMMAINS4_8MMA_AtomIJNS4_4SM904GMMA31MMA_64x192x32_F32E4M3E4M3_SS_TNILNSN_7ScaleInE1ELSP_1EEEEEENS4_6LayoutINS5_IJNSA_ILi2EEESB_SB_EEENS5_IJSB_NSA_ILi0EEESV_EEEEENS5_IJNS4_10UnderscoreESY_SY_EEEEENS4_13SM90_TMA_LOADENS4_14ComposedLayoutINS4_7SwizzleILi3ELi4ELi3EEENS4_18smem_ptr_flag_bitsILi8EEENSS_INS5_IJNSA_ILi8EEENSA_ILi128EEEEEENS5_IJS18_SB_EEEEEEEvNS4_8identityES11_S1C_vS1D_EENS_8epilogue10collective6detail29Sm90TmaWarpSpecializedAdapterINS1G_15DefaultEpilogueISI_SJ_SJ_NS1F_6thread17LinearCombinationISI_Li1EffLNS1K_9ScaleType4KindE0ELNS_15FloatRoundStyleE2ESI_EENS1_15EpilogueDefaultEEEEEvvEEEEvNT_6ParamsE)
        /*0014*/ 	.word	0x00000300


	//----- nvinfo : EIATTR_MIN_STACK_SIZE
	.align		4
.L_14:
        /*0018*/ 	.byte	0x04, 0x12
        /*001a*/ 	.short	(.L_16 - .L_15)
	.align		4
.L_15:
        /*001c*/ 	.word	index@(_ZN7cutlass13device_kernelINS_4gemm6kernel13GemmUniversalIN4cute5tupleIJiiiiEEENS1_10collective13CollectiveMmaINS1_37MainloopSm90TmaGmmaWarpSpecializedFP8ILi2ENS5_IJNS4_1CILi1EEESB_SB_EEENS1_35KernelTmaWarpSpecializedCooperativeEEENS5_IJNSA_ILi192EEESF_NSA_ILi256EEEEEENS_12float_e4m3_tENS5_IJlSB_lEEESI_SJ_NS4_8TiledMMAINS4_8MMA_AtomIJNS4_4SM904GMMA31MMA_64x192x32_F32E4M3E4M3_SS_TNILNSN_7ScaleInE1ELSP_1EEEEEENS4_6LayoutINS5_IJNSA_ILi2EEESB_SB_EEENS5_IJSB_NSA_ILi0EEESV_EEEEENS5_IJNS4_10UnderscoreESY_SY_EEEEENS4_13SM90_TMA_LOADENS4_14ComposedLayoutINS4_7SwizzleILi3ELi4ELi3EEENS4_18smem_ptr_flag_bitsILi8EEENSS_INS5_IJNSA_ILi8EEENSA_ILi128EEEEEENS5_IJS18_SB_EEEEEEEvNS4_8identityES11_S1C_vS1D_EENS_8epilogue10collective6detail29Sm90TmaWarpSpecializedAdapterINS1G_15DefaultEpilogueISI_SJ_SJ_NS1F_6thread17LinearCombinationISI_Li1EffLNS1K_9ScaleType4KindE0ELNS_15FloatRoundStyleE2ESI_EENS1_15EpilogueDefaultEEEEEvvEEEEvNT_6ParamsE)
        /*0020*/ 	.word	0x00000300
.L_16:


//--------------------- .nv.compat                --------------------------
	.section	.nv.compat,"",@"SHT_CUDA_COMPAT_INFO"
	.align	4
        /*0000*/ 	.byte	0x02, 0x09, 0x01, 0x00, 0x02, 0x02, 0x04, 0x00, 0x02, 0x05, 0x05, 0x00, 0x03, 0x07, 0x01, 0x01
        /*0010*/ 	.byte	0x02, 0x03, 0x01, 0x00, 0x02, 0x06, 0x01, 0x00, 0x04, 0x0b, 0x08, 0x00, 0x00, 0x00, 0x00, 0x00
        /*0020*/ 	.byte	0x00, 0x00, 0x00, 0x00


//--------------------- .nv.info._ZN7cutlass13device_kernelINS_4gemm6kernel13GemmUniversalIN4cute5tupleIJiiiiEEENS1_10collective13CollectiveMmaINS1_37MainloopSm90TmaGmmaWarpSpecializedFP8ILi2ENS5_IJNS4_1CILi1EEESB_SB_EEENS1_35KernelTmaWarpSpecializedCooperativeEEENS5_IJNSA_ILi192EEESF_NSA_ILi256EEEEEENS_12float_e4m3_tENS5_IJlSB_lEEESI_SJ_NS4_8TiledMMAINS4_8MMA_AtomIJNS4_4SM904GMMA31MMA_64x192x32_F32E4M3E4M3_SS_TNILNSN_7ScaleInE1ELSP_1EEEEEENS4_6LayoutINS5_IJNSA_ILi2EEESB_SB_EEENS5_IJSB_NSA_ILi0EEESV_EEEEENS5_IJNS4_10UnderscoreESY_SY_EEEEENS4_13SM90_TMA_LOADENS4_14ComposedLayoutINS4_7SwizzleILi3ELi4ELi3EEENS4_18smem_ptr_flag_bitsILi8EEENSS_INS5_IJNSA_ILi8EEENSA_ILi128EEEEEENS5_IJS18_SB_EEEEEEEvNS4_8identityES11_S1C_vS1D_EENS_8epilogue10collective6detail29Sm90TmaWarpSpecializedAdapterINS1G_15DefaultEpilogueISI_SJ_SJ_NS1F_6thread17LinearCombinationISI_Li1EffLNS1K_9ScaleType4KindE0ELNS_15FloatRoundStyleE2ESI_EENS1_15EpilogueDefaultEEEEEvvEEEEvNT_6ParamsE --------------------------
	.section	.nv.info._ZN7cutlass13device_kernelINS_4gemm6kernel13GemmUniversalIN4cute5tupleIJiiiiEEENS1_10collective13CollectiveMmaINS1_37MainloopSm90TmaGmmaWarpSpecializedFP8ILi2ENS5_IJNS4_1CILi1EEESB_SB_EEENS1_35KernelTmaWarpSpecializedCooperativeEEENS5_IJNSA_ILi192EEESF_NSA_ILi256EEEEEENS_12float_e4m3_tENS5_IJlSB_lEEESI_SJ_NS4_8TiledMMAINS4_8MMA_AtomIJNS4_4SM904GMMA31MMA_64x192x32_F32E4M3E4M3_SS_TNILNSN_7ScaleInE1ELSP_1EEEEEENS4_6LayoutINS5_IJNSA_ILi2EEESB_SB_EEENS5_IJSB_NSA_ILi0EEESV_EEEEENS5_IJNS4_10UnderscoreESY_SY_EEEEENS4_13SM90_TMA_LOADENS4_14ComposedLayoutINS4_7SwizzleILi3ELi4ELi3EEENS4_18smem_ptr_flag_bitsILi8EEENSS_INS5_IJNSA_ILi8EEENSA_ILi128EEEEEENS5_IJS18_SB_EEEEEEEvNS4_8identityES11_S1C_vS1D_EENS_8epilogue10collective6detail29Sm90TmaWarpSpecializedAdapterINS1G_15DefaultEpilogueISI_SJ_SJ_NS1F_6thread17LinearCombinationISI_Li1EffLNS1K_9ScaleType4KindE0ELNS_15FloatRoundStyleE2ESI_EENS1_15EpilogueDefaultEEEEEvvEEEEvNT_6ParamsE,"",@"SHT_CUDA_INFO"
	.sectionflags	@""
	.align	4


	//----- nvinfo : EIATTR_CUDA_API_VERSION
	.align		4
        /*0000*/ 	.byte	0x04, 0x37
        /*0002*/ 	.short	(.L_18 - .L_17)
.L_17:
        /*0004*/ 	.word	0x00000082


	//----- nvinfo : EIATTR_KPARAM_INFO
	.align		4
.L_18:
        /*0008*/ 	.byte	0x04, 0x17
        /*000a*/ 	.short	(.L_20 - .L_19)
.L_19:
        /*000c*/ 	.word	0x00000000
        /*0010*/ 	.short	0x0000
        /*0012*/ 	.short	0x0070
        /*0014*/ 	.byte	0x00, 0xf0, 0x01, 0x10


	//----- nvinfo : EIATTR_SPARSE_MMA_MASK
	.align		4
.L_20:
        /*0018*/ 	.byte	0x03, 0x50
        /*001a*/ 	.short	0x0000


	//----- nvinfo : EIATTR_MAXREG_COUNT
	.align		4
        /*001c*/ 	.byte	0x03, 0x1b
        /*001e*/ 	.short	0x00a8


	//----- nvinfo : EIATTR_NUM_BARRIERS
	.align		4
        /*0020*/ 	.byte	0x02, 0x4c
        /*0022*/ 	.byte	0x01
	.zero		1


	//----- nvinfo : EIATTR_ANNOTATIONS
	.align		4
        /*0024*/ 	.byte	0x04, 0x55
        /*0026*/ 	.short	(.L_22 - .L_21)


	//   ....[0]....
.L_21:
        /*0028*/ 	.word	0x00000001
        /*002c*/ 	.byte	0x50, 0x05, 0x00, 0x00, 0x01, 0x00, 0x00, 0x00, 0x70, 0x05, 0x00, 0x00, 0x01, 0x00, 0x00, 0x00
        /* <DEDUP_REMOVED lines=764> */
        /*2ffc*/ 	.byte	0x50, 0x9e, 0x01, 0x00


	//----- nvinfo : EIATTR_MERCURY_ISA_VERSION
	.align		4
.L_22:
        /*3000*/ 	.byte	0x03, 0x5f
        /*3002*/ 	.short	0x0101


	//----- nvinfo : EIATTR_INT_WARP_WIDE_INSTR_OFFSETS
	.align		4
        /*3004*/ 	.byte	0x04, 0x31
        /*3006*/ 	.short	(.L_24 - .L_23)


	//   ....[0]....
.L_23:
        /*3008*/ 	.word	0x00000440


	//   ....[1]....
        /*300c*/ 	.word	0x00000460


	//   ....[2]....
        /*3010*/ 	.word	0x00000560


	//----- nvinfo : EIATTR_COOP_GROUP_MASK_REGIDS
	.align		4
.L_24:
        /*3014*/ 	.byte	0x04, 0x29
        /*3016*/ 	.short	(.L_26 - .L_25)


	//   ....[0]....
.L_25:
        /*3018*/ 	.word	0xffffffff


	//   ....[1]....
        /*301c*/ 	.word	0xffffffff


	//   ....[2]....
        /*3020*/ 	.word	0xffffffff


	//   ....[3]....
        /*3024*/ 	.word	0xffffffff


	//   ....[4]....
        /*3028*/ 	.word	0xffffffff


	//----- nvinfo : EIATTR_COOP_GROUP_INSTR_OFFSETS
	.align		4
.L_26:
        /*302c*/ 	.byte	0x04, 0x28
        /*302e*/ 	.short	(.L_28 - .L_27)


	//   ....[0]....
.L_27:
        /*3030*/ 	.word	0x00000070


	//   ....[1]....
        /*3034*/ 	.word	0x00000080


	//   ....[2]....
        /*3038*/ 	.word	0x000001a0


	//   ....[3]....
        /*303c*/ 	.word	0x00000380


	//   ....[4]....
        /*3040*/ 	.word	0x00001ed0


	//----- nvinfo : EIATTR_REG_RECONFIG
	.align		4
.L_28:
        /*3044*/ 	.byte	0x01, 0x54
	.zero		2


	//----- nvinfo : EIATTR_MBARRIER_INSTR_OFFSETS
	.align		4
        /*3048*/ 	.byte	0x04, 0x39
        /*304a*/ 	.short	(.L_30 - .L_29)


	//   ....[0]....
.L_29:
        /*304c*/ 	.word	0x00000320
        /*3050*/ 	.word	0x000000ff
        /*3054*/ 	.word	0x00000000
        /*3058*/ 	.short	0x0100
        /*305a*/ 	.byte	0x0a
	.zero		1


	//   ....[1]....
        /*305c*/ 	.word	0x00000330
        /*3060*/ 	.word	0x000000ff
        /*3064*/ 	.word	0x00000010
        /*3068*/ 	.short	0x0100
        /*306a*/ 	.byte	0x0a
	.zero		1


	//   ....[2]....
        /*306c*/ 	.word	0x00000340
        /*3070*/ 	.word	0x000000ff
        /*3074*/ 	.word	0x00000008
        /*3078*/ 	.short	0x0100
        /*307a*/ 	.byte	0x0a
	.zero		1


	//   ....[3]....
        /*307c*/ 	.word	0x00000350
        /*3080*/ 	.word	0x000000ff
        /*3084*/ 	.word	0x00000018
        /*3088*/ 	.short	0x0100
        /*308a*/ 	.byte	0x0a
	.zero		1


	//   ....[4]....
        /*308c*/ 	.word	0x00000590
        /*3090*/ 	.word	0x000000ff
        /*3094*/ 	.word	0x00000030
        /*3098*/ 	.short	0x0100
        /*309a*/ 	.byte	0x08
	.zero		1


	//   ....[5]....
        /*309c*/ 	.word	0x000005a0
        /*30a0*/ 	.word	0x000000ff
        /*30a4*/ 	.word	0x00000038
        /*30a8*/ 	.short	0x0100
        /*30aa*/ 	.byte	0x08
	.zero		1


	//   ....[6]....
        /*30ac*/ 	.word	0x000022c0
        /*30b0*/ 	.word	0x000000ff
        /*30b4*/ 	.word	0x00000000
        /*30b8*/ 	.short	0x010a
        /*30ba*/ 	.byte	0x06
	.zero		1


	//   ....[7]....
        /*30bc*/ 	.word	0x00002300
        /*30c0*/ 	.word	0x000000ff
        /*30c4*/ 	.word	0x00000000
        /*30c8*/ 	.short	0x010a
        /*30ca*/ 	.byte	0x06
	.zero		1


	//   ....[8]....
        /*30cc*/ 	.word	0x00004a90
        /*30d0*/ 	.word	0x000000ff
        /*30d4*/ 	.word	0x00000000
        /*30d8*/ 	.short	0x010a
        /*30da*/ 	.byte	0x16
	.zero		1


	//   ....[9]....
        /*30dc*/ 	.word	0x00004ad0
        /*30e0*/ 	.word	0x000000ff
        /*30e4*/ 	.word	0x00000000
        /*30e8*/ 	.short	0x010a
        /*30ea*/ 	.byte	0x16
	.zero		1


	//   ....[10]....
        /*30ec*/ 	.word	0x000072b0
        /*30f0*/ 	.word	0x000000ff
        /*30f4*/ 	.word	0x00000000
        /*30f8*/ 	.short	0x0101
        /*30fa*/ 	.byte	0x15
	.zero		1


	//   ....[11]....
        /*30fc*/ 	.word	0x00009880
        /*3100*/ 	.word	0x000000ff
        /*3104*/ 	.word	0x00000000
        /*3108*/ 	.short	0x0101
        /*310a*/ 	.byte	0x06
	.zero		1


	//   ....[12]....
        /*310c*/ 	.word	0x000190f0
        /*3110*/ 	.word	0x0000000c
        /*3114*/ 	.word	0x00000010
        /*3118*/ 	.short	0x010a
        /*311a*/ 	.byte	0x3f
	.zero		1


	//   ....[13]....
        /*311c*/ 	.word	0x00019550
        /*3120*/ 	.word	0x00000003
        /*3124*/ 	.word	0x00000038
        /*3128*/ 	.short	0x0101
        /*312a*/ 	.byte	0x3f
	.zero		1


	//   ....[14]....
        /*312c*/ 	.word	0x00019cc0
        /*3130*/ 	.word	0x00000007
        /*3134*/ 	.word	0x00000000
        /*3138*/ 	.short	0x010a
        /*313a*/ 	.byte	0x3f
	.zero		1


	//   ....[15]....
        /*313c*/ 	.word	0x00019d40
        /*3140*/ 	.word	0x00000003
        /*3144*/ 	.word	0x00000000
        /*3148*/ 	.short	0x010a
        /*314a*/ 	.byte	0x3f
	.zero		1


	//   ....[16]....
        /*314c*/ 	.word	0x00019db0
        /*3150*/ 	.word	0x00000003
        /*3154*/ 	.word	0x00000000
        /*3158*/ 	.short	0x010a
        /*315a*/ 	.byte	0x3f
	.zero		1


	//   ....[17]....
        /*315c*/ 	.word	0x00019e20
        /*3160*/ 	.word	0x00000000
        /*3164*/ 	.word	0x00000000
        /*3168*/ 	.short	0x010a
        /*316a*/ 	.byte	0x3f
	.zero		1


	//   ....[18]....
        /*316c*/ 	.word	0x00019f00
        /*3170*/ 	.word	0x0000000c
        /*3174*/ 	.word	0x00000010
        /*3178*/ 	.short	0x010a
        /*317a*/ 	.byte	0x3f
	.zero		1


	//   ....[19]....
        /*317c*/ 	.word	0x00019fe0
        /*3180*/ 	.word	0x00000007
        /*3184*/ 	.word	0x00000000
        /*3188*/ 	.short	0x010a
        /*318a*/ 	.byte	0x3f
	.zero		1


	//----- nvinfo : EIATTR_NUM_MBARRIERS
	.align		4
.L_30:
        /*318c*/ 	.byte	0x03, 0x38
        /*318e*/ 	.short	0x0006


	//----- nvinfo : EIATTR_EXIT_INSTR_OFFSETS
	.align		4
        /*3190*/ 	.byte	0x04, 0x1c
        /*3192*/ 	.short	(.L_32 - .L_31)


	//   ....[0]....
.L_31:
        /*3194*/ 	.word	0x00000600


	//   ....[1]....
        /*3198*/ 	.word	0x00000f60


	//   ....[2]....
        /*319c*/ 	.word	0x00018710


	//   ....[3]....
        /*31a0*/ 	.word	0x00018d80


	//   ....[4]....
        /*31a4*/ 	.word	0x00019d90


	//----- nvinfo : EIATTR_MAX_THREADS
	.align		4
.L_32:
        /*31a8*/ 	.byte	0x04, 0x05
        /*31aa*/ 	.short	(.L_34 - .L_33)
.L_33:
        /*31ac*/ 	.word	0x00000180
        /*31b0*/ 	.word	0x00000001
        /*31b4*/ 	.word	0x00000001


	//----- nvinfo : EIATTR_CRS_STACK_SIZE
	.align		4
.L_34:
        /*31b8*/ 	.byte	0x04, 0x1e
        /*31ba*/ 	.short	(.L_36 - .L_35)
.L_35:
        /*31bc*/ 	.word	0x00000000


	//----- nvinfo : EIATTR_CBANK_PARAM_SIZE
	.align		4
.L_36:
        /*31c0*/ 	.byte	0x03, 0x19
        /*31c2*/ 	.short	0x0470


	//----- nvinfo : EIATTR_PARAM_CBANK
	.align		4
        /*31c4*/ 	.byte	0x04, 0x0a
        /*31c6*/ 	.short	(.L_38 - .L_37)
	.align		4
.L_37:
        /*31c8*/ 	.word	index@(.nv.constant0._ZN7cutlass13device_kernelINS_4gemm6kernel13GemmUniversalIN4cute5tupleIJiiiiEEENS1_10collective13CollectiveMmaINS1_37MainloopSm90TmaGmmaWarpSpecializedFP8ILi2ENS5_IJNS4_1CILi1EEESB_SB_EEENS1_35KernelTmaWarpSpecializedCooperativeEEENS5_IJNSA_ILi192EEESF_NSA_ILi256EEEEEENS_12float_e4m3_tENS5_IJlSB_lEEESI_SJ_NS4_8TiledMMAINS4_8MMA_AtomIJNS4_4SM904GMMA31MMA_64x192x32_F32E4M3E4M3_SS_TNILNSN_7ScaleInE1ELSP_1EEEEEENS4_6LayoutINS5_IJNSA_ILi2EEESB_SB_EEENS5_IJSB_NSA_ILi0EEESV_EEEEENS5_IJNS4_10UnderscoreESY_SY_EEEEENS4_13SM90_TMA_LOADENS4_14ComposedLayoutINS4_7SwizzleILi3ELi4ELi3EEENS4_18smem_ptr_flag_bitsILi8EEENSS_INS5_IJNSA_ILi8EEENSA_ILi128EEEEEENS5_IJS18_SB_EEEEEEEvNS4_8identityES11_S1C_vS1D_EENS_8epilogue10collective6detail29Sm90TmaWarpSpecializedAdapterINS1G_15DefaultEpilogueISI_SJ_SJ_NS1F_6thread17LinearCombinationISI_Li1EffLNS1K_9ScaleType4KindE0ELNS_15FloatRoundStyleE2ESI_EENS1_15EpilogueDefaultEEEEEvvEEEEvNT_6ParamsE)
        /*31cc*/ 	.short	0x0210
        /*31ce*/ 	.short	0x0470


	//----- nvinfo : EIATTR_SW_WAR
	.align		4
.L_38:
        /*31d0*/ 	.byte	0x04, 0x36
        /*31d2*/ 	.short	(.L_40 - .L_39)
.L_39:
        /*31d4*/ 	.word	0x00000008
.L_40:


//--------------------- .nv.callgraph             --------------------------
	.section	.nv.callgraph,"",@"SHT_CUDA_CALLGRAPH"
	.align	4
	.sectionentsize	8
	.align		4
        /*0000*/ 	.word	0x00000000
	.align		4
        /*0004*/ 	.word	0xffffffff
	.align		4
        /*0008*/ 	.word	0x00000000
	.align		4
        /*000c*/ 	.word	0xfffffffe
	.align		4
        /*0010*/ 	.word	0x00000000
	.align		4
        /*0014*/ 	.word	0xfffffffd
	.align		4
        /*0018*/ 	.word	0x00000000
	.align		4
        /*001c*/ 	.word	0xfffffffc


//--------------------- .nv.constant4             --------------------------
	.section	.nv.constant4,"a",@progbits
	.align	8
	.align		8
.nv.constant4:
        /*0000*/ 	.dword	_ZN40_INTERNAL_899d47a5_4_k_cu_8713389a_187254cuda3std3__45__cpo5beginE
	.align		8
        /*0008*/ 	.dword	_ZN40_INTERNAL_899d47a5_4_k_cu_8713389a_187254cuda3std3__45__cpo3endE
	.align		8
        /*0010*/ 	.dword	_ZN40_INTERNAL_899d47a5_4_k_cu_8713389a_187254cuda3std3__45__cpo6cbeginE
	.align		8
        /*0018*/ 	.dword	_ZN40_INTERNAL_899d47a5_4_k_cu_8713389a_187254cuda3std3__45__cpo4cendE
	.align		8
        /*0020*/ 	.dword	_ZN40_INTERNAL_899d47a5_4_k_cu_8713389a_187254cuda3std3__442_GLOBAL__N__899d47a5_4_k_cu_8713389a_187256ignoreE
	.align		8
        /*0028*/ 	.dword	_ZN40_INTERNAL_899d47a5_4_k_cu_8713389a_187254cuda3std3__419piecewise_constructE
	.align		8
        /*0030*/ 	.dword	_ZN40_INTERNAL_899d47a5_4_k_cu_8713389a_187254cuda3std3__48in_placeE
	.align		8
        /*0038*/ 	.dword	_ZN40_INTERNAL_899d47a5_4_k_cu_8713389a_187254cuda3std6ranges3__45__cpo4swapE
	.align		8
        /*0040*/ 	.dword	_ZN40_INTERNAL_899d47a5_4_k_cu_8713389a_187254cuda3std6ranges3__45__cpo9iter_moveE
	.align		8
        /*0048*/ 	.dword	_ZN40_INTERNAL_899d47a5_4_k_cu_8713389a_187254cute7productE
	.align		8
        /*0050*/ 	.dword	_ZN40_INTERNAL_899d47a5_4_k_cu_8713389a_187254cute1_E


//--------------------- .text._ZN7cutlass13device_kernelINS_4gemm6kernel13GemmUniversalIN4cute5tupleIJiiiiEEENS1_10collective13CollectiveMmaINS1_37MainloopSm90TmaGmmaWarpSpecializedFP8ILi2ENS5_IJNS4_1CILi1EEESB_SB_EEENS1_35KernelTmaWarpSpecializedCooperativeEEENS5_IJNSA_ILi192EEESF_NSA_ILi256EEEEEENS_12float_e4m3_tENS5_IJlSB_lEEESI_SJ_NS4_8TiledMMAINS4_8MMA_AtomIJNS4_4SM904GMMA31MMA_64x192x32_F32E4M3E4M3_SS_TNILNSN_7ScaleInE1ELSP_1EEEEEENS4_6LayoutINS5_IJNSA_ILi2EEESB_SB_EEENS5_IJSB_NSA_ILi0EEESV_EEEEENS5_IJNS4_10UnderscoreESY_SY_EEEEENS4_13SM90_TMA_LOADENS4_14ComposedLayoutINS4_7SwizzleILi3ELi4ELi3EEENS4_18smem_ptr_flag_bitsILi8EEENSS_INS5_IJNSA_ILi8EEENSA_ILi128EEEEEENS5_IJS18_SB_EEEEEEEvNS4_8identityES11_S1C_vS1D_EENS_8epilogue10collective6detail29Sm90TmaWarpSpecializedAdapterINS1G_15DefaultEpilogueISI_SJ_SJ_NS1F_6thread17LinearCombinationISI_Li1EffLNS1K_9ScaleType4KindE0ELNS_15FloatRoundStyleE2ESI_EENS1_15EpilogueDefaultEEEEEvvEEEEvNT_6ParamsE --------------------------
	.section	.text._ZN7cutlass13device_kernelINS_4gemm6kernel13GemmUniversalIN4cute5tupleIJiiiiEEENS1_10collective13CollectiveMmaINS1_37MainloopSm90TmaGmmaWarpSpecializedFP8ILi2ENS5_IJNS4_1CILi1EEESB_SB_EEENS1_35KernelTmaWarpSpecializedCooperativeEEENS5_IJNSA_ILi192EEESF_NSA_ILi256EEEEEENS_12float_e4m3_tENS5_IJlSB_lEEESI_SJ_NS4_8TiledMMAINS4_8MMA_AtomIJNS4_4SM904GMMA31MMA_64x192x32_F32E4M3E4M3_SS_TNILNSN_7ScaleInE1ELSP_1EEEEEENS4_6LayoutINS5_IJNSA_ILi2EEESB_SB_EEENS5_IJSB_NSA_ILi0EEESV_EEEEENS5_IJNS4_10UnderscoreESY_SY_EEEEENS4_13SM90_TMA_LOADENS4_14ComposedLayoutINS4_7SwizzleILi3ELi4ELi3EEENS4_18smem_ptr_flag_bitsILi8EEENSS_INS5_IJNSA_ILi8EEENSA_ILi128EEEEEENS5_IJS18_SB_EEEEEEEvNS4_8identityES11_S1C_vS1D_EENS_8epilogue10collective6detail29Sm90TmaWarpSpecializedAdapterINS1G_15DefaultEpilogueISI_SJ_SJ_NS1F_6thread17LinearCombinationISI_Li1EffLNS1K_9ScaleType4KindE0ELNS_15FloatRoundStyleE2ESI_EENS1_15EpilogueDefaultEEEEEvvEEEEvNT_6ParamsE,"ax",@progbits
	.align	128
.text._ZN7cutlass13device_kernelINS_4gemm6kernel13GemmUniversalIN4cute5tupleIJiiiiEEENS1_10collective13CollectiveMmaINS1_37MainloopSm90TmaGmmaWarpSpecializedFP8ILi2ENS5_IJNS4_1CILi1EEESB_SB_EEENS1_35KernelTmaWarpSpecializedCooperativeEEENS5_IJNSA_ILi192EEESF_NSA_ILi256EEEEEENS_12float_e4m3_tENS5_IJlSB_lEEESI_SJ_NS4_8TiledMMAINS4_8MMA_AtomIJNS4_4SM904GMMA31MMA_64x192x32_F32E4M3E4M3_SS_TNILNSN_7ScaleInE1ELSP_1EEEEEENS4_6LayoutINS5_IJNSA_ILi2EEESB_SB_EEENS5_IJSB_NSA_ILi0EEESV_EEEEENS5_IJNS4_10UnderscoreESY_SY_EEEEENS4_13SM90_TMA_LOADENS4_14ComposedLayoutINS4_7SwizzleILi3ELi4ELi3EEENS4_18smem_ptr_flag_bitsILi8EEENSS_INS5_IJNSA_ILi8EEENSA_ILi128EEEEEENS5_IJS18_SB_EEEEEEEvNS4_8identityES11_S1C_vS1D_EENS_8epilogue10collective6detail29Sm90TmaWarpSpecializedAdapterINS1G_15DefaultEpilogueISI_SJ_SJ_NS1F_6thread17LinearCombinationISI_Li1EffLNS1K_9ScaleType4KindE0ELNS_15FloatRoundStyleE2ESI_EENS1_15EpilogueDefaultEEEEEvvEEEEvNT_6ParamsE:
        .type           _ZN7cutlass13device_kernelINS_4gemm6kernel13GemmUniversalIN4cute5tupleIJiiiiEEENS1_10collective13CollectiveMmaINS1_37MainloopSm90TmaGmmaWarpSpecializedFP8ILi2ENS5_IJNS4_1CILi1EEESB_SB_EEENS1_35KernelTmaWarpSpecializedCooperativeEEENS5_IJNSA_ILi192EEESF_NSA_ILi256EEEEEENS_12float_e4m3_tENS5_IJlSB_lEEESI_SJ_NS4_8TiledMMAINS4_8MMA_AtomIJNS4_4SM904GMMA31MMA_64x192x32_F32E4M3E4M3_SS_TNILNSN_7ScaleInE1ELSP_1EEEEEENS4_6LayoutINS5_IJNSA_ILi2EEESB_SB_EEENS5_IJSB_NSA_ILi0EEESV_EEEEENS5_IJNS4_10UnderscoreESY_SY_EEEEENS4_13SM90_TMA_LOADENS4_14ComposedLayoutINS4_7SwizzleILi3ELi4ELi3EEENS4_18smem_ptr_flag_bitsILi8EEENSS_INS5_IJNSA_ILi8EEENSA_ILi128EEEEEENS5_IJS18_SB_EEEEEEEvNS4_8identityES11_S1C_vS1D_EENS_8epilogue10collective6detail29Sm90TmaWarpSpecializedAdapterINS1G_15DefaultEpilogueISI_SJ_SJ_NS1F_6thread17LinearCombinationISI_Li1EffLNS1K_9ScaleType4KindE0ELNS_15FloatRoundStyleE2ESI_EENS1_15EpilogueDefaultEEEEEvvEEEEvNT_6ParamsE,@function
        .size           _ZN7cutlass13device_kernelINS_4gemm6kernel13GemmUniversalIN4cute5tupleIJiiiiEEENS1_10collective13CollectiveMmaINS1_37MainloopSm90TmaGmmaWarpSpecializedFP8ILi2ENS5_IJNS4_1CILi1EEESB_SB_EEENS1_35KernelTmaWarpSpecializedCooperativeEEENS5_IJNSA_ILi192EEESF_NSA_ILi256EEEEEENS_12float_e4m3_tENS5_IJlSB_lEEESI_SJ_NS4_8TiledMMAINS4_8MMA_AtomIJNS4_4SM904GMMA31MMA_64x192x32_F32E4M3E4M3_SS_TNILNSN_7ScaleInE1ELSP_1EEEEEENS4_6LayoutINS5_IJNSA_ILi2EEESB_SB_EEENS5_IJSB_NSA_ILi0EEESV_EEEEENS5_IJNS4_10UnderscoreESY_SY_EEEEENS4_13SM90_TMA_LOADENS4_14ComposedLayoutINS4_7SwizzleILi3ELi4ELi3EEENS4_18smem_ptr_flag_bitsILi8EEENSS_INS5_IJNSA_ILi8EEENSA_ILi128EEEEEENS5_IJS18_SB_EEEEEEEvNS4_8identityES11_S1C_vS1D_EENS_8epilogue10collective6detail29Sm90TmaWarpSpecializedAdapterINS1G_15DefaultEpilogueISI_SJ_SJ_NS1F_6thread17LinearCombinationISI_Li1EffLNS1K_9ScaleType4KindE0ELNS_15FloatRoundStyleE2ESI_EENS1_15EpilogueDefaultEEEEEvvEEEEvNT_6ParamsE,(.L_x_453 - _ZN7cutlass13device_kernelINS_4gemm6kernel13GemmUniversalIN4cute5tupleIJiiiiEEENS1_10collective13CollectiveMmaINS1_37MainloopSm90TmaGmmaWarpSpecializedFP8ILi2ENS5_IJNS4_1CILi1EEESB_SB_EEENS1_35KernelTmaWarpSpecializedCooperativeEEENS5_IJNSA_ILi192EEESF_NSA_ILi256EEEEEENS_12float_e4m3_tENS5_IJlSB_lEEESI_SJ_NS4_8TiledMMAINS4_8MMA_AtomIJNS4_4SM904GMMA31MMA_64x192x32_F32E4M3E4M3_SS_TNILNSN_7ScaleInE1ELSP_1EEEEEENS4_6LayoutINS5_IJNSA_ILi2EEESB_SB_EEENS5_IJSB_NSA_ILi0EEESV_EEEEENS5_IJNS4_10UnderscoreESY_SY_EEEEENS4_13SM90_TMA_LOADENS4_14ComposedLayoutINS4_7SwizzleILi3ELi4ELi3EEENS4_18smem_ptr_flag_bitsILi8EEENSS_INS5_IJNSA_ILi8EEENSA_ILi128EEEEEENS5_IJS18_SB_EEEEEEEvNS4_8identityES11_S1C_vS1D_EENS_8epilogue10collective6detail29Sm90TmaWarpSpecializedAdapterINS1G_15DefaultEpilogueISI_SJ_SJ_NS1F_6thread17LinearCombinationISI_Li1EffLNS1K_9ScaleType4KindE0ELNS_15FloatRoundStyleE2ESI_EENS1_15EpilogueDefaultEEEEEvvEEEEvNT_6ParamsE)
        .other          _ZN7cutlass13device_kernelINS_4gemm6kernel13GemmUniversalIN4cute5tupleIJiiiiEEENS1_10collective13CollectiveMmaINS1_37MainloopSm90TmaGmmaWarpSpecializedFP8ILi2ENS5_IJNS4_1CILi1EEESB_SB_EEENS1_35KernelTmaWarpSpecializedCooperativeEEENS5_IJNSA_ILi192EEESF_NSA_ILi256EEEEEENS_12float_e4m3_tENS5_IJlSB_lEEESI_SJ_NS4_8TiledMMAINS4_8MMA_AtomIJNS4_4SM904GMMA31MMA_64x192x32_F32E4M3E4M3_SS_TNILNSN_7ScaleInE1ELSP_1EEEEEENS4_6LayoutINS5_IJNSA_ILi2EEESB_SB_EEENS5_IJSB_NSA_ILi0EEESV_EEEEENS5_IJNS4_10UnderscoreESY_SY_EEEEENS4_13SM90_TMA_LOADENS4_14ComposedLayoutINS4_7SwizzleILi3ELi4ELi3EEENS4_18smem_ptr_flag_bitsILi8EEENSS_INS5_IJNSA_ILi8EEENSA_ILi128EEEEEENS5_IJS18_SB_EEEEEEEvNS4_8identityES11_S1C_vS1D_EENS_8epilogue10collective6detail29Sm90TmaWarpSpecializedAdapterINS1G_15DefaultEpilogueISI_SJ_SJ_NS1F_6thread17LinearCombinationISI_Li1EffLNS1K_9ScaleType4KindE0ELNS_15FloatRoundStyleE2ESI_EENS1_15EpilogueDefaultEEEEEvvEEEEvNT_6ParamsE,@"STO_CUDA_ENTRY STV_DEFAULT"
_ZN7cutlass13device_kernelINS_4gemm6kernel13GemmUniversalIN4cute5tupleIJiiiiEEENS1_10collective13CollectiveMmaINS1_37MainloopSm90TmaGmmaWarpSpecializedFP8ILi2ENS5_IJNS4_1CILi1EEESB_SB_EEENS1_35KernelTmaWarpSpecializedCooperativeEEENS5_IJNSA_ILi192EEESF_NSA_ILi256EEEEEENS_12float_e4m3_tENS5_IJlSB_lEEESI_SJ_NS4_8TiledMMAINS4_8MMA_AtomIJNS4_4SM904GMMA31MMA_64x192x32_F32E4M3E4M3_SS_TNILNSN_7ScaleInE1ELSP_1EEEEEENS4_6LayoutINS5_IJNSA_ILi2EEESB_SB_EEENS5_IJSB_NSA_ILi0EEESV_EEEEENS5_IJNS4_10UnderscoreESY_SY_EEEEENS4_13SM90_TMA_LOADENS4_14ComposedLayoutINS4_7SwizzleILi3ELi4ELi3EEENS4_18smem_ptr_flag_bitsILi8EEENSS_INS5_IJNSA_ILi8EEENSA_ILi128EEEEEENS5_IJS18_SB_EEEEEEEvNS4_8identityES11_S1C_vS1D_EENS_8epilogue10collective6detail29Sm90TmaWarpSpecializedAdapterINS1G_15DefaultEpilogueISI_SJ_SJ_NS1F_6thread17LinearCombinationISI_Li1EffLNS1K_9ScaleType4KindE0ELNS_15FloatRoundStyleE2ESI_EENS1_15EpilogueDefaultEEEEEvvEEEEvNT_6ParamsE:
[----:B------:R-:W0:Y:S02]  /*0000*/  LDC R1, c[0x0][0x28] ;  /* 0x00000a00ff017b82 */ /* 0x000e240000000800 */
[----:B0-----:R-:W-:Y:S01]  /*0010*/  VIADD R1, R1, 0xfffffd00 ;  /* 0xfffffd0001017836 */ /* 0x001fe20000000000 */
[----:B------:R-:W0:Y:S01]  /*0020*/  S2R R2, SR_TID.X ;  /* 0x0000000000027919 */ /* 0x000e220000002100 */
[----:B------:R-:W-:Y:S01]  /*0030*/  ELECT P0, URZ, PT ;  /* 0x00000000003f782f */ /* 0x000fe20003800000 */
[----:B------:R-:W-:Y:S01]  /*0040*/  BSSY B0, `(.L_x_0) ;  /* 0x0000015000007945 */ /* 0x000fe20003800000 */
[--C-:B0-----:R-:W-:Y:S02]  /*0050*/  SHF.R.U32.HI R0, RZ, 0x5, R2.reuse ;  /* 0x00000005ff007819 */ /* 0x101fe40000011602 */
[----:B------:R-:W-:-:S03]  /*0060*/  SHF.R.U32.HI R2, RZ, 0x7, R2 ;  /* 0x00000007ff027819 */ /* 0x000fc60000011602 */
[----:B------:R-:W0:Y:S04]  /*0070*/  SHFL.IDX PT, R3, R0, RZ, 0x1f ;  /* 0x00001fff00037589 */ /* 0x000e2800000e0000 */
[----:B------:R-:W1:Y:S01]  /*0080*/  SHFL.IDX PT, R2, R2, RZ, 0x1f ;  /* 0x00001fff02027589 */ /* 0x000e6200000e0000 */
[----:B0-----:R-:W-:Y:S02]  /*0090*/  R2UR UR4, R3 ;  /* 0x00000000030472ca */ /* 0x001fe400000e0000 */
[----:B-1----:R-:W-:-:S11]  /*00a0*/  R2UR UR8, R2 ;  /* 0x00000000020872ca */ /* 0x002fd600000e0000 */
[----:B------:R-:W-:Y:S02]  /*00b0*/  USHF.R.S32.HI UR5, URZ, 0x1f, UR4 ;  /* 0x0000001f3f057899 */ /* 0x000fe40008011404 */
[----:B------:R-:W-:Y:S02]  /*00c0*/  ISETP.NE.OR P0, PT, RZ, UR4, !P0 ;  /* 0x00000004ff007c0c */ /* 0x000fe4000c705670 */
[----:B------:R-:W-:-:S04]  /*00d0*/  ULEA.HI UR5, UR5, UR4, URZ, 0x2 ;  /* 0x0000000405057291 */ /* 0x000fc8000f8f103f */
[----:B------:R-:W-:-:S04]  /*00e0*/  ULOP3.LUT UR5, UR5, 0xfffffffc, URZ, 0xc0, !UPT ;  /* 0xfffffffc05057892 */ /* 0x000fc8000f8ec03f */
[----:B------:R-:W-:-:S03]  /*00f0*/  UIADD3 UR6, UR4, -UR5, URZ ;  /* 0x8000000504067290 */ /* 0x000fc6000fffe03f */
[----:B------:R-:W-:Y:S09]  /*0100*/  @P0 BRA `(.L_x_1) ;  /* 0x0000000000200947 */ /* 0x000ff20003800000 */
[----:B------:R-:W-:Y:S02]  /*0110*/  ULDC.64 UR4, c[0x0][0x198] ;  /* 0x0000660000047ab9 */ /* 0x000fe40000000a00 */
[----:B------:R-:W-:Y:S02]  /*0120*/  UIADD3 UR10, UP0, UR4, 0xf0, URZ ;  /* 0x000000f0040a7890 */ /* 0x000fe4000ff1e03f */
[----:B------:R-:W-:Y:S02]  /*0130*/  UIADD3 UR4, UP1, UR4, 0x1f0, URZ ;  /* 0x000001f004047890 */ /* 0x000fe4000ff3e03f */
[----:B------:R-:W-:Y:S02]  /*0140*/  UIADD3.X UR11, URZ, UR5, URZ, UP0, !UPT ;  /* 0x000000053f0b7290 */ /* 0x000fe400087fe43f */
[----:B------:R-:W-:-:S07]  /*0150*/  UIADD3.X UR5, URZ, UR5, URZ, UP1, !UPT ;  /* 0x000000053f057290 */ /* 0x000fce0008ffe43f */
[----:B------:R0:W-:Y:S02]  /*0160*/  UTMACCTL.PF [UR10] ;  /* 0x000000000a0079b9 */ /* 0x0001e40008040000 */
[----:B------:R0:W-:Y:S02]  /*0170*/  UTMACCTL.PF [UR4] ;  /* 0x00000000040079b9 */ /* 0x0001e40008040000 */
[----:B0-----:R-:W-:Y:S01]  /*0180*/  NOP ;  /* 0x0000000000007918 */ /* 0x001fe20000000000 */
.L_x_1:
[----:B------:R-:W-:Y:S05]  /*0190*/  BSYNC B0 ;  /* 0x0000000000007941 */ /* 0x000fea0003800000 */
.L_x_0:
[----:B------:R-:W0:Y:S01]  /*01a0*/  SHFL.IDX PT, R2, R0, RZ, 0x1f ;  /* 0x00001fff00027589 */ /* 0x000e2200000e0000 */
[----:B------:R-:W-:Y:S01]  /*01b0*/  UISETP.NE.AND UP0, UPT, UR6, 0x3, UPT ;  /* 0x000000030600788c */ /* 0x000fe2000bf05270 */
[----:B------:R-:W-:Y:S01]  /*01c0*/  ISETP.NE.AND P1, PT, RZ, UR8, PT ;  /* 0x00000008ff007c0c */ /* 0x000fe2000bf25270 */
[----:B------:R-:W-:Y:S02]  /*01d0*/  UIADD3 UR11, UR8, -0x1, URZ ;  /* 0xffffffff080b7890 */ /* 0x000fe4000fffe03f */
[----:B------:R-:W-:Y:S02]  /*01e0*/  UISETP.EQ.OR UP0, UPT, UR6, URZ, !UP0 ;  /* 0x0000003f0600728c */ /* 0x000fe4000c702670 */
[----:B------:R-:W-:Y:S02]  /*01f0*/  UISETP.GE.U32.AND UP1, UPT, UR11, 0x2, UPT ;  /* 0x000000020b00788c */ /* 0x000fe4000bf26070 */
[----:B------:R-:W-:-:S04]  /*0200*/  UISETP.EQ.AND UP0, UPT, UR8, URZ, UP0 ;  /* 0x0000003f0800728c */ /* 0x000fc80008702270 */
[----:B------:R-:W-:-:S04]  /*0210*/  USEL UR7, URZ, 0x1, !UP0 ;  /* 0x000000013f077887 */ /* 0x000fc8000c000000 */
[----:B------:R-:W-:Y:S01]  /*0220*/  USEL UR7, UR7, 0x2, UP1 ;  /* 0x0000000207077887 */ /* 0x000fe20008800000 */
[----:B0-----:R-:W-:-:S13]  /*0230*/  ISETP.NE.AND P0, PT, R2, RZ, PT ;  /* 0x000000ff0200720c */ /* 0x001fda0003f05270 */
[----:B------:R-:W-:Y:S05]  /*0240*/  @P0 BRA `(.L_x_2) ;  /* 0x0000000000480947 */ /* 0x000fea0003800000 */
[----:B------:R-:W0:Y:S01]  /*0250*/  S2UR UR10, SR_CgaCtaId ;  /* 0x00000000000a79c3 */ /* 0x000e220000008800 */
[----:B------:R-:W-:Y:S01]  /*0260*/  UMOV UR4, 0x400 ;  /* 0x0000040000047882 */ /* 0x000fe20000000000 */
[----:B------:R-:W-:Y:S01]  /*0270*/  UMOV UR5, 0x1 ;  /* 0x0000000100057882 */ /* 0x000fe20000000000 */
[----:B------:R-:W-:Y:S01]  /*0280*/  UMOV UR8, 0x100 ;  /* 0x0000010000087882 */ /* 0x000fe20000000000 */
[----:B------:R-:W-:Y:S01]  /*0290*/  ELECT P0, URZ, PT ;  /* 0x00000000003f782f */ /* 0x000fe20003800000 */
[----:B------:R-:W-:-:S04]  /*02a0*/  UIADD3 UR8, -UR8, 0x100000, URZ ;  /* 0x0010000008087890 */ /* 0x000fc8000fffe13f */
[----:B------:R-:W-:Y:S02]  /*02b0*/  USHF.L.U32 UR9, UR8, 0xb, URZ ;  /* 0x0000000b08097899 */ /* 0x000fe4000800063f */
[----:B------:R-:W-:Y:S02]  /*02c0*/  USHF.L.U32 UR8, UR8, 0x1, URZ ;  /* 0x0000000108087899 */ /* 0x000fe4000800063f */
[----:B0-----:R-:W-:Y:S02]  /*02d0*/  ULEA UR10, UR10, UR4, 0x18 ;  /* 0x000000040a0a7291 */ /* 0x001fe4000f8ec03f */
[----:B------:R-:W-:-:S04]  /*02e0*/  UIADD3 UR4, -UR5, 0x100000, URZ ;  /* 0x0010000005047890 */ /* 0x000fc8000fffe13f */
[----:B------:R-:W-:Y:S02]  /*02f0*/  USHF.L.U32 UR5, UR4, 0xb, URZ ;  /* 0x0000000b04057899 */ /* 0x000fe4000800063f */
[----:B------:R-:W-:Y:S01]  /*0300*/  USHF.L.U32 UR4, UR4, 0x1, URZ ;  /* 0x0000000104047899 */ /* 0x000fe2000800063f */
[----:B------:R-:W0:Y:S11]  /*0310*/  FENCE.VIEW.ASYNC.S ;  /* 0x00000000000073c6 */ /* 0x000e360000000000 */
[----:B0-----:R0:W1:Y:S01]  /*0320*/  SYNCS.EXCH.64 URZ, [UR10], UR4 ;  /* 0x000000040a3f75b2 */ /* 0x0010620008000100 */
[----:B------:R0:W2:Y:S01]  /*0330*/  SYNCS.EXCH.64 URZ, [UR10+0x10], UR8 ;  /* 0x000010080a3f75b2 */ /* 0x0000a20008000100 */
[----:B------:R0:W3:Y:S01]  /*0340*/  SYNCS.EXCH.64 URZ, [UR10+0x8], UR4 ;  /* 0x000008040a3f75b2 */ /* 0x0000e20008000100 */
[----:B------:R0:W4:Y:S01]  /*0350*/  SYNCS.EXCH.64 URZ, [UR10+0x18], UR8 ;  /* 0x000018080a3f75b2 */ /* 0x0001220008000100 */
[----:B------:R-:W-:Y:S01]  /*0360*/  NOP ;  /* 0x0000000000007918 */ /* 0x000fe20000000000 */
.L_x_2:
[----:B------:R-:W5:Y:S01]  /*0370*/  LDC R2, c[0x0][0x65c] ;  /* 0x00019700ff027b82 */ /* 0x000f620000000800 */
[----:B------:R-:W1:Y:S01]  /*0380*/  SHFL.IDX PT, R0, R0, RZ, 0x1f ;  /* 0x00001fff00007589 */ /* 0x000e6200000e0000 */
[----:B------:R-:W-:Y:S01]  /*0390*/  ELECT P0, URZ, PT ;  /* 0x00000000003f782f */ /* 0x000fe20003800000 */
[----:B------:R-:W-:Y:S01]  /*03a0*/  IMAD.MOV.U32 R3, RZ, RZ, RZ ;  /* 0x000000ffff037224 */ /* 0x000fe200078e00ff */
[----:B0-----:R-:W-:Y:S01]  /*03b0*/  UMOV UR4, 0x20 ;  /* 0x0000002000047882 */ /* 0x001fe20000000000 */
[----:B------:R-:W0:Y:S01]  /*03c0*/  S2R R10, SR_CTAID.Y ;  /* 0x00000000000a7919 */ /* 0x000e220000002600 */
[----:B------:R-:W-:Y:S01]  /*03d0*/  NOP ;  /* 0x0000000000007918 */ /* 0x000fe20000000000 */
[----:B------:R-:W-:Y:S01]  /*03e0*/  NOP ;  /* 0x0000000000007918 */ /* 0x000fe20000000000 */
[----:B-----5:R-:W-:Y:S02]  /*03f0*/  ISETP.NE.AND P3, PT, R2, 0x1, PT ;  /* 0x000000010200780c */ /* 0x020fe40003f65270 */
[----:B------:R-:W5:Y:S01]  /*0400*/  S2R R2, SR_CTAID.X ;  /* 0x0000000000027919 */ /* 0x000f620000002500 */
[----:B-1----:R-:W-:-:S10]  /*0410*/  ISETP.NE.OR P0, PT, R0, RZ, !P0 ;  /* 0x000000ff0000720c */ /* 0x002fd40004705670 */
[----:B------:R-:W5:Y:S01]  /*0420*/  @P3 LDC R7, c[0x0][0x10] ;  /* 0x00000400ff073b82 */ /* 0x000f620000000800 */
[----:B0-----:R-:W-:Y:S02]  /*0430*/  @P3 IMAD.MOV.U32 R4, RZ, RZ, R10 ;  /* 0x000000ffff043224 */ /* 0x001fe400078e000a */
[----:B------:R-:W-:Y:S01]  /*0440*/  VOTEU.ALL UP0, P0 ;  /* 0x00000000003f7886 */ /* 0x000fe20000000000 */
[----:B------:R-:W-:Y:S01]  /*0450*/  @P3 IMAD.MOV.U32 R5, RZ, RZ, RZ ;  /* 0x000000ffff053224 */ /* 0x000fe200078e00ff */
[----:B------:R-:W-:Y:S01]  /*0460*/  VOTEU.ALL UP1, P0 ;  /* 0x00000000003f7886 */ /* 0x000fe20000020000 */
[----:B------:R-:W-:Y:S02]  /*0470*/  @P3 IMAD.MOV.U32 R11, RZ, RZ, RZ ;  /* 0x000000ffff0b3224 */ /* 0x000fe400078e00ff */
[----:B------:R-:W0:Y:S01]  /*0480*/  @!P3 LDC R9, c[0x0][0xc] ;  /* 0x00000300ff09bb82 */ /* 0x000e220000000800 */
[----:B------:R-:W-:Y:S01]  /*0490*/  @!UP0 UMOV UR8, 0x400 ;  /* 0x0000040000088882 */ /* 0x000fe20000000000 */
[----:B------:R-:W-:-:S04]  /*04a0*/  @!UP0 UIADD3 UR4, -UR4, 0x100000, URZ ;  /* 0x0010000004048890 */ /* 0x000fc8000fffe13f */
[----:B------:R-:W-:Y:S02]  /*04b0*/  @!UP0 USHF.L.U32 UR5, UR4, 0xb, URZ ;  /* 0x0000000b04058899 */ /* 0x000fe4000800063f */
[----:B------:R-:W-:Y:S01]  /*04c0*/  @!UP0 USHF.L.U32 UR4, UR4, 0x1, URZ ;  /* 0x0000000104048899 */ /* 0x000fe2000800063f */
[----:B------:R-:W1:Y:S01]  /*04d0*/  @!UP0 S2UR UR9, SR_CgaCtaId ;  /* 0x00000000000989c3 */ /* 0x000e620000008800 */
[----:B-----5:R-:W-:-:S04]  /*04e0*/  @P3 IMAD.WIDE.U32 R6, R2, R7, R4 ;  /* 0x0000000702063225 */ /* 0x020fc800078e0004 */
[----:B------:R-:W-:Y:S02]  /*04f0*/  @P3 IMAD.MOV.U32 R14, RZ, RZ, R6 ;  /* 0x000000ffff0e3224 */ /* 0x000fe400078e0006 */
[----:B------:R-:W-:Y:S02]  /*0500*/  @P3 IMAD.IADD R15, R7, 0x1, R11 ;  /* 0x00000001070f3824 */ /* 0x000fe400078e020b */
[----:B0-----:R-:W-:-:S04]  /*0510*/  @!P3 IMAD.WIDE.U32 R4, R9, R10, R2 ;  /* 0x0000000a0904b225 */ /* 0x001fc800078e0002 */
[----:B------:R-:W-:Y:S02]  /*0520*/  @!P3 IMAD.MOV.U32 R14, RZ, RZ, R4 ;  /* 0x000000ffff0eb224 */ /* 0x000fe400078e0004 */
[----:B------:R-:W-:Y:S01]  /*0530*/  @!P3 IMAD.MOV.U32 R15, RZ, RZ, R5 ;  /* 0x000000ffff0fb224 */ /* 0x000fe200078e0005 */
[----:B-1----:R-:W-:Y:S02]  /*0540*/  @!UP0 ULEA UR8, UR9, UR8, 0x18 ;  /* 0x0000000809088291 */ /* 0x002fe4000f8ec03f */
[----:B------:R0:W-:Y:S01]  /*0550*/  STL [R1+0x274], R14 ;  /* 0x0002740e01007387 */ /* 0x0001e20000100800 */
[----:B------:R-:W-:-:S03]  /*0560*/  VOTEU.ALL UP0, P0 ;  /* 0x00000000003f7886 */ /* 0x000fc60000000000 */
[----:B------:R0:W-:Y:S04]  /*0570*/  STL [R1+0x270], R15 ;  /* 0x0002700f01007387 */ /* 0x0001e80000100800 */
[----:B------:R-:W1:Y:S02]  /*0580*/  FENCE.VIEW.ASYNC.S ;  /* 0x00000000000073c6 */ /* 0x000e640000000000 */
[----:B-1----:R0:W2:Y:S01]  /*0590*/  @!UP0 SYNCS.EXCH.64 URZ, [UR8+0x30], UR4 ;  /* 0x00003004083f85b2 */ /* 0x0020a20008000100 */
[----:B------:R0:W2:Y:S01]  /*05a0*/  @!UP1 SYNCS.EXCH.64 URZ, [UR8+0x38], UR4 ;  /* 0x00003804083f95b2 */ /* 0x0000a20008000100 */
[----:B------:R-:W-:Y:S01]  /*05b0*/  NOP ;  /* 0x0000000000007918 */ /* 0x000fe20000000000 */
[----:B--234-:R-:W-:Y:S06]  /*05c0*/  BAR.SYNC.DEFER_BLOCKING 0x0 ;  /* 0x0000000000007b1d */ /* 0x01cfec0000010000 */
[----:B0-----:R-:W-:Y:S05]  /*05d0*/  @!P1 BRA `(.L_x_3) ;  /* 0x0000018000509947 */ /* 0x001fea0003800000 */
[----:B------:R-:W-:-:S06]  /*05e0*/  UISETP.GT.U32.AND UP0, UPT, UR11, 0x1, UPT ;  /* 0x000000010b00788c */ /* 0x000fcc000bf04070 */
[----:B------:R-:W-:-:S13]  /*05f0*/  PLOP3.LUT P0, PT, PT, PT, UP0, 0x80, 0x0 ;  /* 0x000000000000781c */ /* 0x000fda0003f0f008 */
[----:B------:R-:W-:Y:S05]  /*0600*/  @P0 EXIT ;  /* 0x000000000000094d */ /* 0x000fea0003800000 */
[----:B------:R-:W-:Y:S01]  /*0610*/  IMAD.MOV.U32 R5, RZ, RZ, -0x1 ;  /* 0xffffffffff057424 */ /* 0x000fe200078e00ff */
[----:B------:R-:W-:Y:S01]  /*0620*/  ULDC.64 UR4, c[0x0][0x650] ;  /* 0x0001940000047ab9 */ /* 0x000fe20000000a00 */
[----:B------:R-:W-:Y:S01]  /*0630*/  IMAD.MOV.U32 R4, RZ, RZ, -0x1 ;  /* 0xffffffffff047424 */ /* 0x000fe200078e00ff */
[----:B------:R-:W-:Y:S01]  /*0640*/  ISETP.GE.U32.AND P0, PT, R14, UR4, PT ;  /* 0x000000040e007c0c */ /* 0x000fe2000bf06070 */
[----:B------:R-:W-:Y:S01]  /*0650*/  UMOV UR19, 0xffffffff ;  /* 0xffffffff00137882 */ /* 0x000fe20000000000 */
[----:B------:R0:W-:Y:S01]  /*0660*/  STL [R1+0x278], R5 ;  /* 0x0002780501007387 */ /* 0x0001e20000100800 */
[----:B------:R-:W-:Y:S02]  /*0670*/  PRMT R0, RZ, 0x7610, R0 ;  /* 0x00007610ff007816 */ /* 0x000fe40000000000 */
[----:B------:R-:W-:Y:S01]  /*0680*/  ISETP.GE.U32.AND.EX P0, PT, R15, UR5, PT, P0 ;  /* 0x000000050f007c0c */ /* 0x000fe2000bf06100 */
[----:B------:R0:W-:-:S12]  /*0690*/  STL [R1+0x27c], R4 ;  /* 0x00027c0401007387 */ /* 0x0001d80000100800 */
[----:B0-----:R-:W-:Y:S05]  /*06a0*/  @P0 BRA `(.L_x_4) ;  /* 0x00000004006c0947 */ /* 0x001fea0003800000 */
[----:B------:R-:W-:Y:S01]  /*06b0*/  ULDC.64 UR14, c[0x0][0x628] ;  /* 0x00018a00000e7ab9 */ /* 0x000fe20000000a00 */
[----:B------:R-:W0:Y:S01]  /*06c0*/  LDC.64 R12, c[0x0][0x620] ;  /* 0x00018800ff0c7b82 */ /* 0x000e220000000a00 */
[----:B------:R-:W-:Y:S01]  /*06d0*/  ISETP.NE.U32.AND P0, PT, RZ, UR14, PT ;  /* 0x0000000eff007c0c */ /* 0x000fe2000bf05070 */
[----:B------:R-:W-:Y:S01]  /*06e0*/  ULDC UR13, c[0x0][0x630] ;  /* 0x00018c00000d7ab9 */ /* 0x000fe20000000800 */
[----:B------:R-:W-:Y:S02]  /*06f0*/  R2UR UR4, R14 ;  /* 0x000000000e0472ca */ /* 0x000fe400000e0000 */
[----:B------:R-:W-:Y:S02]  /*0700*/  ISETP.NE.AND.EX P0, PT, RZ, UR15, PT, P0 ;  /* 0x0000000fff007c0c */ /* 0x000fe4000bf05300 */
[----:B------:R-:W-:-:S11]  /*0710*/  R2UR UR5, R15 ;  /* 0x000000000f0572ca */ /* 0x000fd600000e0000 */
[----:B------:R-:W-:Y:S05]  /*0720*/  @!P0 BRA `(.L_x_5) ;  /* 0x0000000000308947 */ /* 0x000fea0003800000 */
[----:B------:R-:W-:Y:S01]  /*0730*/  R2UR UR4, R14 ;  /* 0x000000000e0472ca */ /* 0x000fe200000e0000 */
[----:B------:R-:W-:Y:S01]  /*0740*/  ULDC UR6, c[0x0][0x634] ;  /* 0x00018d0000067ab9 */ /* 0x000fe20000000800 */
[----:B------:R-:W-:-:S11]  /*0750*/  R2UR UR12, R15 ;  /* 0x000000000f0c72ca */ /* 0x000fd600000e0000 */
[----:B------:R-:W-:-:S04]  /*0760*/  UIADD3 UR6, UP0, UR4, UR6, URZ ;  /* 0x0000000604067290 */ /* 0x000fc8000ff1e03f */
[----:B------:R-:W-:-:S04]  /*0770*/  UIADD3.X UR12, URZ, UR12, URZ, UP0, !UPT ;  /* 0x0000000c3f0c7290 */ /* 0x000fc800087fe43f */
[----:B------:R-:W-:-:S04]  /*0780*/  UIMAD.WIDE.U32 UR4, UR12, UR14, URZ ;  /* 0x0000000e0c0472a5 */ /* 0x000fc8000f8e003f */
[----:B------:R-:W-:Y:S02]  /*0790*/  UIMAD.WIDE.U32 UR8, UP0, UR6, UR15, UR4 ;  /* 0x0000000f060872a5 */ /* 0x000fe4000f800004 */
[----:B------:R-:W-:Y:S02]  /*07a0*/  UIMAD.WIDE.U32 UR4, UR6, UR14, URZ ;  /* 0x0000000e060472a5 */ /* 0x000fe4000f8e003f */
[----:B------:R-:W-:Y:S02]  /*07b0*/  UIADD3.X UR11, URZ, URZ, URZ, UP0, !UPT ;  /* 0x0000003f3f0b7290 */ /* 0x000fe400087fe43f */
[----:B------:R-:W-:Y:S01]  /*07c0*/  UIADD3 URZ, UP0, UR5, UR8, URZ ;  /* 0x00000008053f7290 */ /* 0x000fe2000ff1e03f */
[----:B------:R-:W-:-:S03]  /*07d0*/  UMOV UR10, UR9 ;  /* 0x00000009000a7c82 */ /* 0x000fc60008000000 */
[----:B------:R-:W-:-:S12]  /*07e0*/  UIMAD.WIDE.U32.X UR4, UR12, UR15, UR10, UP0 ;  /* 0x0000000f0c0472a5 */ /* 0x000fd800080e040a */
.L_x_5:
[----:B------:R-:W-:Y:S01]  /*07f0*/  USHF.R.U64 UR19, UR4, UR13, UR5 ;  /* 0x0000000d04137299 */ /* 0x000fe20008001205 */
[----:B------:R-:W1:Y:S01]  /*0800*/  LDC R8, c[0x0][0x618] ;  /* 0x00018600ff087b82 */ /* 0x000e620000000800 */
[----:B------:R-:W-:Y:S01]  /*0810*/  USHF.R.U32.HI UR4, URZ, UR13, UR5 ;  /* 0x0000000d3f047299 */ /* 0x000fe20008011605 */
[----:B------:R-:W-:Y:S01]  /*0820*/  I2FP.F32.U32 R0, R2 ;  /* 0x0000000200007245 */ /* 0x000fe20000201000 */
[----:B------:R-:W-:Y:S01]  /*0830*/  IMAD.MOV.U32 R4, RZ, RZ, R14 ;  /* 0x000000ffff047224 */ /* 0x000fe200078e000e */
[----:B------:R-:W-:Y:S01]  /*0840*/  ULDC UR5, c[0x0][0x150] ;  /* 0x0000540000057ab9 */ /* 0x000fe20000000800 */
[----:B------:R-:W-:Y:S01]  /*0850*/  IADD3 R7, P0, RZ, -UR19, RZ ;  /* 0x80000013ff077c10 */ /* 0x000fe2000ff1e0ff */
[----:B------:R-:W-:Y:S02]  /*0860*/  IMAD.MOV.U32 R5, RZ, RZ, R15 ;  /* 0x000000ffff057224 */ /* 0x000fe400078e000f */
[----:B------:R-:W-:Y:S01]  /*0870*/  FMUL R0, R0, UR5 ;  /* 0x0000000500007c20 */ /* 0x000fe20008400000 */
[----:B------:R-:W2:Y:S01]  /*0880*/  LDC.64 R20, c[0x0][0x640] ;  /* 0x00019000ff147b82 */ /* 0x000ea20000000a00 */
[----:B------:R-:W-:Y:S01]  /*0890*/  IMAD.X R9, RZ, RZ, ~UR4, P0 ;  /* 0x80000004ff097e24 */ /* 0x000fe200080e06ff */
[----:B------:R-:W-:Y:S01]  /*08a0*/  ULDC UR4, c[0x0][0x154] ;  /* 0x0000550000047ab9 */ /* 0x000fe20000000800 */
[----:B0-----:R-:W-:-:S02]  /*08b0*/  IMAD.WIDE.U32 R4, R7, R12, R4 ;  /* 0x0000000c07047225 */ /* 0x001fc400078e0004 */
[----:B------:R-:W0:Y:S02]  /*08c0*/  F2I.U32.TRUNC.NTZ R0, R0 ;  /* 0x0000000000007305 */ /* 0x000e24000020f000 */
[----:B------:R-:W-:Y:S01]  /*08d0*/  IMAD R6, R9, R12, RZ ;  /* 0x0000000c09067224 */ /* 0x000fe200078e02ff */
[----:B------:R-:W3:Y:S03]  /*08e0*/  LDC R3, c[0x0][0x144] ;  /* 0x00005100ff037b82 */ /* 0x000ee60000000800 */
[----:B------:R-:W-:-:S04]  /*08f0*/  IMAD R7, R7, R13, R6 ;  /* 0x0000000d07077224 */ /* 0x000fc800078e0206 */
[----:B------:R-:W-:Y:S01]  /*0900*/  IMAD.IADD R5, R5, 0x1, R7 ;  /* 0x0000000105057824 */ /* 0x000fe200078e0207 */
[----:B------:R-:W4:Y:S01]  /*0910*/  LDC R14, c[0x0][0x608] ;  /* 0x00018200ff0e7b82 */ /* 0x000f220000000800 */
[----:B------:R-:W-:Y:S02]  /*0920*/  IMAD.MOV.U32 R7, RZ, RZ, -0x1 ;  /* 0xffffffffff077424 */ /* 0x000fe400078e00ff */
[----:B0-----:R-:W-:Y:S01]  /*0930*/  IMAD.MOV R6, RZ, RZ, -R0 ;  /* 0x000000ffff067224 */ /* 0x001fe200078e0a00 */
[----:B-1----:R-:W-:Y:S02]  /*0940*/  SHF.R.U64 R12, R4, R8, R5 ;  /* 0x00000008040c7219 */ /* 0x002fe40000001205 */
[----:B------:R-:W-:Y:S02]  /*0950*/  I2FP.F32.U32 R4, R10 ;  /* 0x0000000a00047245 */ /* 0x000fe40000201000 */
[----:B------:R-:W0:Y:S01]  /*0960*/  LDC R18, c[0x0][0x658] ;  /* 0x00019600ff127b82 */ /* 0x000e220000000800 */
[----:B--2---:R-:W-:-:S02]  /*0970*/  ISETP.NE.U32.AND P0, PT, R20, RZ, PT ;  /* 0x000000ff1400720c */ /* 0x004fc40003f05070 */
[----:B------:R-:W-:Y:S01]  /*0980*/  FMUL R4, R4, UR4 ;  /* 0x0000000404047c20 */ /* 0x000fe20008400000 */
[----:B------:R-:W-:Y:S02]  /*0990*/  SHF.R.U32.HI R5, RZ, R8, R5 ;  /* 0x00000008ff057219 */ /* 0x000fe40000011605 */
[----:B------:R-:W-:Y:S01]  /*09a0*/  ISETP.NE.AND.EX P0, PT, R21, RZ, PT, P0 ;  /* 0x000000ff1500720c */ /* 0x000fe20003f05300 */
[----:B------:R1:W2:Y:S01]  /*09b0*/  F2I.U32.TRUNC.NTZ R11, R4 ;  /* 0x00000004000b7305 */ /* 0x0002a2000020f000 */
[----:B------:R-:W1:Y:S01]  /*09c0*/  LDC R13, c[0x0][0x148] ;  /* 0x00005200ff0d7b82 */ /* 0x000e620000000800 */
[----:B---3--:R-:W-:-:S07]  /*09d0*/  IMAD R0, R3, R6, R2 ;  /* 0x0000000603007224 */ /* 0x008fce00078e0202 */
[----:B------:R-:W3:Y:S01]  /*09e0*/  LDC R16, c[0x0][0x600] ;  /* 0x00018000ff107b82 */ /* 0x000ee20000000800 */
[-CC-:B----4-:R-:W-:Y:S02]  /*09f0*/  SHF.R.U64 R24, R12, R14.reuse, R5.reuse ;  /* 0x0000000e0c187219 */ /* 0x190fe40000001205 */
[----:B------:R-:W-:Y:S01]  /*0a00*/  SHF.R.U32.HI R3, RZ, R14, R5 ;  /* 0x0000000eff037219 */ /* 0x000fe20000011605 */
[----:B------:R-:W-:-:S04]  /*0a10*/  IMAD.MOV.U32 R5, RZ, RZ, 0x1 ;  /* 0x00000001ff057424 */ /* 0x000fc800078e00ff */
[----:B------:R-:W4:Y:S01]  /*0a20*/  LDC R17, c[0x0][0x648] ;  /* 0x00019200ff117b82 */ /* 0x000f220000000800 */
[-C--:B0-----:R-:W-:Y:S02]  /*0a30*/  SHF.L.U32 R2, R7, R18.reuse, RZ ;  /* 0x0000001207027219 */ /* 0x081fe400000006ff */
[--C-:B------:R-:W-:Y:S02]  /*0a40*/  SHF.R.U64 R14, R24, R18, R3.reuse ;  /* 0x00000012180e7219 */ /* 0x100fe40000001203 */
[----:B------:R-:W-:Y:S02]  /*0a50*/  LOP3.LUT R9, RZ, R2, RZ, 0x33, !PT ;  /* 0x00000002ff097212 */ /* 0x000fe400078e33ff */
[-C--:B------:R-:W-:Y:S01]  /*0a60*/  SHF.R.U32.HI R3, RZ, R18.reuse, R3 ;  /* 0x00000012ff037219 */ /* 0x080fe20000011603 */
[----:B------:R-:W0:Y:S01]  /*0a70*/  LDC R19, c[0x0][0x638] ;  /* 0x00018e00ff137b82 */ /* 0x000e220000000800 */
[----:B------:R-:W-:Y:S01]  /*0a80*/  SHF.L.U32 R8, R5, R18, RZ ;  /* 0x0000001205087219 */ /* 0x000fe200000006ff */
[----:B------:R-:W-:-:S06]  /*0a90*/  IMAD.MOV.U32 R2, RZ, RZ, R14 ;  /* 0x000000ffff027224 */ /* 0x000fcc00078e000e */
[----:B------:R-:W0:Y:S01]  /*0aa0*/  LDC R22, c[0x0][0x610] ;  /* 0x00018400ff167b82 */ /* 0x000e220000000800 */
[----:B-12---:R-:W-:Y:S05]  /*0ab0*/  @!P0 BRA `(.L_x_6) ;  /* 0x0000000000288947 */ /* 0x006fea0003800000 */
[----:B------:R-:W1:Y:S02]  /*0ac0*/  LDC R7, c[0x0][0x64c] ;  /* 0x00019300ff077b82 */ /* 0x000e640000000800 */
[----:B-1----:R-:W-:-:S05]  /*0ad0*/  IADD3 R7, P0, R14, R7, RZ ;  /* 0x000000070e077210 */ /* 0x002fca0007f1e0ff */
[----:B------:R-:W-:-:S04]  /*0ae0*/  IMAD.X R15, RZ, RZ, R3, P0 ;  /* 0x000000ffff0f7224 */ /* 0x000fc800000e0603 */
[----:B------:R-:W-:-:S04]  /*0af0*/  IMAD.WIDE.U32 R2, R15, R20, RZ ;  /* 0x000000140f027225 */ /* 0x000fc800078e00ff */
[----:B------:R-:W-:-:S04]  /*0b00*/  IMAD.WIDE.U32 R4, P0, R7, R21, R2 ;  /* 0x0000001507047225 */ /* 0x000fc80007800002 */
[----:B------:R-:W-:-:S04]  /*0b10*/  IMAD.WIDE.U32 R2, R7, R20, RZ ;  /* 0x0000001407027225 */ /* 0x000fc800078e00ff */
[----:B------:R-:W-:Y:S01]  /*0b20*/  IMAD.X R7, RZ, RZ, RZ, P0 ;  /* 0x000000ffff077224 */ /* 0x000fe200000e06ff */
[----:B------:R-:W-:Y:S01]  /*0b30*/  IADD3 RZ, P0, R3, R4, RZ ;  /* 0x0000000403ff7210 */ /* 0x000fe20007f1e0ff */
[----:B------:R-:W-:-:S04]  /*0b40*/  IMAD.MOV.U32 R6, RZ, RZ, R5 ;  /* 0x000000ffff067224 */ /* 0x000fc800078e0005 */
[----:B------:R-:W-:-:S08]  /*0b50*/  IMAD.WIDE.U32.X R2, R15, R21, R6, P0 ;  /* 0x000000150f027225 */ /* 0x000fd000000e0406 */
.L_x_6:
[----:B----4-:R-:W-:Y:S01]  /*0b60*/  SHF.R.U64 R2, R2, R17, R3 ;  /* 0x0000001102027219 */ /* 0x010fe20000001203 */
[----:B---3--:R-:W-:Y:S01]  /*0b70*/  VIADD R3, R16, 0xffffffff ;  /* 0xffffffff10037836 */ /* 0x008fe20000000000 */
[----:B------:R-:W-:Y:S01]  /*0b80*/  LOP3.LUT R9, R24, R9, RZ, 0xc0, !PT ;  /* 0x0000000918097212 */ /* 0x000fe200078ec0ff */
[----:B------:R-:W-:Y:S02]  /*0b90*/  IMAD.MOV R11, RZ, RZ, -R11 ;  /* 0x000000ffff0b7224 */ /* 0x000fe400078e0a0b */
[----:B------:R-:W-:Y:S01]  /*0ba0*/  IMAD.MOV R4, RZ, RZ, -R2 ;  /* 0x000000ffff047224 */ /* 0x000fe200078e0a02 */
[----:B------:R-:W-:Y:S01]  /*0bb0*/  LOP3.LUT R12, R12, R3, RZ, 0xc0, !PT ;  /* 0x000000030c0c7212 */ /* 0x000fe200078ec0ff */
[----:B------:R-:W-:Y:S02]  /*0bc0*/  @P3 IMAD R0, R13, R11, R10 ;  /* 0x0000000b0d003224 */ /* 0x000fe400078e020a */
[----:B------:R-:W-:Y:S02]  /*0bd0*/  IMAD R9, R8, R2, R9 ;  /* 0x0000000208097224 */ /* 0x000fe400078e0209 */
[----:B0-----:R-:W-:-:S02]  /*0be0*/  IMAD R3, R4, R19, R14 ;  /* 0x0000001304037224 */ /* 0x001fc400078e020e */
[----:B------:R-:W-:Y:S02]  /*0bf0*/  IMAD R2, R9, R22, R0 ;  /* 0x0000001609027224 */ /* 0x000fe400078e0200 */
[----:B------:R-:W-:Y:S02]  /*0c00*/  IMAD R3, R3, R16, R12 ;  /* 0x0000001003037224 */ /* 0x000fe400078e020c */
[----:B------:R-:W-:-:S03]  /*0c10*/  IMAD.MOV.U32 R0, RZ, RZ, 0x1 ;  /* 0x00000001ff007424 */ /* 0x000fc600078e00ff */
[----:B------:R-:W-:Y:S02]  /*0c20*/  SEL R4, R3, R2, !P3 ;  /* 0x0000000203047207 */ /* 0x000fe40005800000 */
[----:B------:R-:W-:-:S03]  /*0c30*/  SEL R2, R2, R3, !P3 ;  /* 0x0000000302027207 */ /* 0x000fc60005800000 */
[----:B------:R0:W-:Y:S04]  /*0c40*/  STL [R1+0x27c], R4 ;  /* 0x00027c0401007387 */ /* 0x0001e80000100800 */
[----:B------:R0:W-:Y:S02]  /*0c50*/  STL [R1+0x278], R2 ;  /* 0x0002780201007387 */ /* 0x0001e40000100800 */
.L_x_4:
[----:B------:R-:W-:-:S08]  /*0c60*/  NOP ;  /* 0x0000000000007918 */ /* 0x000fd00000000000 */
[----:B------:R-:W1:Y:S02]  /*0c70*/  USETMAXREG.TRY_ALLOC.CTAPOOL UP0, 0xe8 ;  /* 0x000000e8000079c8 */ /* 0x000e640008000600 */
[----:B-1----:R-:W-:-:S13]  /*0c80*/  PLOP3.LUT P0, PT, PT, PT, UP0, 0x80, 0x0 ;  /* 0x000000000000781c */ /* 0x002fda0003f0f008 */
[----:B------:R-:W-:Y:S05]  /*0c90*/  @!P0 BRA `(.L_x_4) ;  /* 0xfffffffc00f08947 */ /* 0x000fea000383ffff */
[----:B------:R-:W-:Y:S01]  /*0ca0*/  ULDC.64 UR4, c[0x0][0x598] ;  /* 0x0001660000047ab9 */ /* 0x000fe20000000a00 */
[----:B------:R-:W-:Y:S01]  /*0cb0*/  ULDC.64 UR26, c[0x0][0x208] ;  /* 0x00008200001a7ab9 */ /* 0x000fe20000000a00 */
[----:B------:R-:W-:-:S04]  /*0cc0*/  ISETP.NE.U32.AND P0, PT, RZ, UR4, PT ;  /* 0x00000004ff007c0c */ /* 0x000fc8000bf05070 */
[----:B------:R-:W-:-:S13]  /*0cd0*/  ISETP.NE.AND.EX P0, PT, RZ, UR5, PT, P0 ;  /* 0x00000005ff007c0c */ /* 0x000fda000bf05300 */
[----:B------:R-:W-:Y:S05]  /*0ce0*/  @!P0 BRA `(.L_x_7) ;  /* 0x0000000000208947 */ /* 0x000fea0003800000 */
[----:B0-----:R-:W0:Y:S02]  /*0cf0*/  LDC.64 R2, c[0x0][0x598] ;  /* 0x00016600ff027b82 */ /* 0x001e240000000a00 */
[----:B0-----:R-:W2:Y:S02]  /*0d00*/  LDG.E.64 R2, desc[UR26][R2.64] ;  /* 0x0000001a02027981 */ /* 0x001ea4000c1e1b00 */
[----:B--2---:R-:W-:-:S04]  /*0d10*/  ISETP.NE.U32.AND P0, PT, R2, RZ, PT ;  /* 0x000000ff0200720c */ /* 0x004fc80003f05070 */
[----:B------:R-:W-:-:S13]  /*0d20*/  ISETP.NE.AND.EX P0, PT, R3, RZ, PT, P0 ;  /* 0x000000ff0300720c */ /* 0x000fda0003f05300 */
[----:B------:R-:W-:Y:S05]  /*0d30*/  @!P0 BRA `(.L_x_7) ;  /* 0x00000000000c8947 */ /* 0x000fea0003800000 */
[----:B------:R-:W2:Y:S02]  /*0d40*/  LD.E R2, desc[UR26][R2.64] ;  /* 0x0000001a02027980 */ /* 0x000ea4000c101900 */
[----:B--2---:R-:W-:Y:S01]  /*0d50*/  R2UR UR18, R2 ;  /* 0x00000000021272ca */ /* 0x004fe200000e0000 */
[----:B------:R-:W-:-:S14]  /*0d60*/  BRA `(.L_x_8) ;  /* 0x0000000000247947 */ /* 0x000fdc0003800000 */
.L_x_7:
[----:B------:R-:W-:Y:S02]  /*0d70*/  ULDC.64 UR4, c[0x0][0x588] ;  /* 0x0001620000047ab9 */ /* 0x000fe40000000a00 */
[----:B------:R-:W-:-:S04]  /*0d80*/  ISETP.NE.U32.AND P0, PT, RZ, UR4, PT ;  /* 0x00000004ff007c0c */ /* 0x000fc8000bf05070 */
[----:B------:R-:W-:-:S13]  /*0d90*/  ISETP.NE.AND.EX P0, PT, RZ, UR5, PT, P0 ;  /* 0x00000005ff007c0c */ /* 0x000fda000bf05300 */
[----:B------:R-:W-:Y:S05]  /*0da0*/  @!P0 BRA `(.L_x_9) ;  /* 0x0000000000108947 */ /* 0x000fea0003800000 */
[----:B0-----:R-:W0:Y:S02]  /*0db0*/  LDC.64 R2, c[0x0][0x588] ;  /* 0x00016200ff027b82 */ /* 0x001e240000000a00 */
[----:B0-----:R-:W2:Y:S02]  /*0dc0*/  LDG.E R2, desc[UR26][R2.64] ;  /* 0x0000001a02027981 */ /* 0x001ea4000c1e1900 */
[----:B--2---:R-:W-:Y:S01]  /*0dd0*/  R2UR UR18, R2 ;  /* 0x00000000021272ca */ /* 0x004fe200000e0000 */
[----:B------:R-:W-:-:S14]  /*0de0*/  BRA `(.L_x_8) ;  /* 0x0000000000047947 */ /* 0x000fdc0003800000 */
.L_x_9:
[----:B------:R-:W-:-:S05]  /*0df0*/  ULDC UR18, c[0x0][0x580] ;  /* 0x0001600000127ab9 */ /* 0x000fca0000000800 */
.L_x_8:
[----:B------:R-:W-:Y:S02]  /*0e00*/  ULDC.64 UR4, c[0x0][0x5a0] ;  /* 0x0001680000047ab9 */ /* 0x000fe40000000a00 */
        /* <DEDUP_REMOVED lines=11> */
.L_x_10:
        /* <DEDUP_REMOVED lines=8> */
.L_x_12:
[----:B------:R-:W-:-:S05]  /*0f40*/  ULDC UR17, c[0x0][0x584] ;  /* 0x0001610000117ab9 */ /* 0x000fca0000000800 */
.L_x_11:
[----:B------:R-:W-:-:S13]  /*0f50*/  LOP3.LUT P0, RZ, R0, 0xff, RZ, 0xc0, !PT ;  /* 0x000000ff00ff7812 */ /* 0x000fda000780c0ff */
[----:B------:R-:W-:Y:S05]  /*0f60*/  @!P0 EXIT ;  /* 0x000000000000894d */ /* 0x000fea0003800000 */
[----:B------:R-:W-:Y:S01]  /*0f70*/  ULDC UR4, c[0x0][0x28c] ;  /* 0x0000a30000047ab9 */ /* 0x000fe20000000800 */
[----:B------:R-:W-:Y:S02]  /*0f80*/  ULOP3.LUT UR8, UR7, 0x1, URZ, 0xfc, !UPT ;  /* 0x0000000107087892 */ /* 0x000fe4000f8efc3f */
[----:B------:R-:W-:-:S04]  /*0f90*/  UIADD3 UR4, UR4, 0xff, URZ ;  /* 0x000000ff04047890 */ /* 0x000fc8000fffe03f */
[----:B------:R-:W-:-:S04]  /*0fa0*/  USHF.R.S32.HI UR5, URZ, 0x1f, UR4 ;  /* 0x0000001f3f057899 */ /* 0x000fc80008011404 */
[----:B------:R-:W-:-:S03]  /*0fb0*/  ULEA.HI UR5, UR5, UR4, URZ, 0x8 ;  /* 0x0000000405057291 */ /* 0x000fc6000f8f403f */
[----:B------:R-:W-:Y:S01]  /*0fc0*/  UMOV UR4, URZ ;  /* 0x0000003f00047c82 */ /* 0x000fe20008000000 */
[----:B------:R-:W-:-:S03]  /*0fd0*/  USHF.R.S32.HI UR9, URZ, 0x8, UR5 ;  /* 0x000000083f097899 */ /* 0x000fc60008011405 */
[----:B------:R-:W-:-:S09]  /*0fe0*/  UMOV UR5, URZ ;  /* 0x0000003f00057c82 */ /* 0x000fd20008000000 */
.L_x_421:
[----:B------:R-:W-:Y:S01]  /*0ff0*/  STL [R1+0x26c], RZ ;  /* 0x00026cff01007387 */ /* 0x000fe20000100800 */
[----:B-1----:R-:W1:Y:S01]  /*1000*/  S2UR UR14, SR_CgaCtaId ;  /* 0x00000000000e79c3 */ /* 0x002e620000008800 */
[----:B------:R-:W-:Y:S01]  /*1010*/  UMOV UR13, 0x400 ;  /* 0x00000400000d7882 */ /* 0x000fe20000000000 */
[----:B------:R-:W-:Y:S01]  /*1020*/  UMOV UR6, URZ ;  /* 0x0000003f00067c82 */ /* 0x000fe20008000000 */
[----:B------:R-:W-:Y:S01]  /*1030*/  STL [R1+0x268], RZ ;  /* 0x000268ff01007387 */ /* 0x000fe20000100800 */
[----:B------:R-:W-:Y:S01]  /*1040*/  UMOV UR20, URZ ;  /* 0x0000003f00147c82 */ /* 0x000fe20008000000 */
[----:B------:R-:W-:Y:S01]  /*1050*/  UMOV UR21, URZ ;  /* 0x0000003f00157c82 */ /* 0x000fe20008000000 */
[----:B------:R-:W-:Y:S01]  /*1060*/  UMOV UR12, UR5 ;  /* 0x00000005000c7c82 */ /* 0x000fe20008000000 */
[----:B------:R-:W-:Y:S01]  /*1070*/  STL [R1+0x264], RZ ;  /* 0x000264ff01007387 */ /* 0x000fe20000100800 */
[----:B0-----:R-:W0:Y:S01]  /*1080*/  LDC R2, c[0x0][0x28c] ;  /* 0x0000a300ff027b82 */ /* 0x001e220000000800 */
[----:B------:R-:W-:Y:S01]  /*1090*/  UMOV UR15, UR4 ;  /* 0x00000004000f7c82 */ /* 0x000fe20008000000 */
[----:B------:R-:W-:Y:S01]  /*10a0*/  CS2R R4, SRZ ;  /* 0x0000000000047805 */ /* 0x000fe2000001ff00 */
[----:B------:R-:W-:Y:S01]  /*10b0*/  STL [R1+0x260], RZ ;  /* 0x000260ff01007387 */ /* 0x000fe20000100800 */
[----:B------:R-:W-:-:S02]  /*10c0*/  CS2R R6, SRZ ;  /* 0x0000000000067805 */ /* 0x000fc4000001ff00 */
[----:B------:R-:W-:Y:S02]  /*10d0*/  CS2R R8, SRZ ;  /* 0x0000000000087805 */ /* 0x000fe4000001ff00 */
[----:B------:R-:W-:Y:S01]  /*10e0*/  CS2R R10, SRZ ;  /* 0x00000000000a7805 */ /* 0x000fe2000001ff00 */
[----:B------:R-:W-:Y:S01]  /*10f0*/  STL [R1+0x25c], RZ ;  /* 0x00025cff01007387 */ /* 0x000fe20000100800 */
[----:B------:R-:W-:Y:S02]  /*1100*/  CS2R R12, SRZ ;  /* 0x00000000000c7805 */ /* 0x000fe4000001ff00 */
[----:B------:R-:W-:Y:S02]  /*1110*/  CS2R R14, SRZ ;  /* 0x00000000000e7805 */ /* 0x000fe4000001ff00 */
[----:B------:R-:W-:Y:S01]  /*1120*/  CS2R R16, SRZ ;  /* 0x0000000000107805 */ /* 0x000fe2000001ff00 */
[----:B------:R-:W-:Y:S01]  /*1130*/  STL [R1+0x258], RZ ;  /* 0x000258ff01007387 */ /* 0x000fe20000100800 */
[----:B------:R-:W-:-:S02]  /*1140*/  CS2R R18, SRZ ;  /* 0x0000000000127805 */ /* 0x000fc4000001ff00 */
[----:B------:R-:W-:Y:S02]  /*1150*/  CS2R R20, SRZ ;  /* 0x0000000000147805 */ /* 0x000fe4000001ff00 */
[----:B------:R-:W-:Y:S01]  /*1160*/  CS2R R22, SRZ ;  /* 0x0000000000167805 */ /* 0x000fe2000001ff00 */
[----:B------:R-:W-:Y:S01]  /*1170*/  STL [R1+0x254], RZ ;  /* 0x000254ff01007387 */ /* 0x000fe20000100800 */
[----:B-1----:R-:W-:Y:S01]  /*1180*/  ULEA UR13, UR14, UR13, 0x18 ;  /* 0x0000000d0e0d7291 */ /* 0x002fe2000f8ec03f */
[----:B------:R-:W-:Y:S02]  /*1190*/  CS2R R216, SRZ ;  /* 0x0000000000d87805 */ /* 0x000fe4000001ff00 */
[----:B------:R-:W-:Y:S01]  /*11a0*/  CS2R R218, SRZ ;  /* 0x0000000000da7805 */ /* 0x000fe2000001ff00 */
[----:B------:R-:W-:Y:S01]  /*11b0*/  STL [R1+0x250], RZ ;  /* 0x000250ff01007387 */ /* 0x000fe20000100800 */
[----:B------:R-:W-:Y:S02]  /*11c0*/  CS2R R220, SRZ ;  /* 0x0000000000dc7805 */ /* 0x000fe4000001ff00 */
[----:B------:R-:W-:-:S02]  /*11d0*/  CS2R R222, SRZ ;  /* 0x0000000000de7805 */ /* 0x000fc4000001ff00 */
[----:B------:R-:W-:Y:S01]  /*11e0*/  CS2R R224, SRZ ;  /* 0x0000000000e07805 */ /* 0x000fe2000001ff00 */
[----:B------:R-:W-:Y:S01]  /*11f0*/  STL [R1+0x24c], RZ ;  /* 0x00024cff01007387 */ /* 0x000fe20000100800 */
[----:B0-----:R-:W-:Y:S02]  /*1200*/  ISETP.GE.AND P0, PT, R2, 0x1, PT ;  /* 0x000000010200780c */ /* 0x001fe40003f06270 */
[----:B--2---:R-:W-:Y:S02]  /*1210*/  CS2R R2, SRZ ;  /* 0x0000000000027805 */ /* 0x004fe4000001ff00 */
[----:B------:R-:W-:Y:S01]  /*1220*/  CS2R R226, SRZ ;  /* 0x0000000000e27805 */ /* 0x000fe2000001ff00 */
[----:B------:R-:W-:Y:S01]  /*1230*/  STL [R1+0x248], RZ ;  /* 0x000248ff01007387 */ /* 0x000fe20000100800 */
[----:B------:R-:W-:Y:S01]  /*1240*/  IMAD.MOV.U32 R228, RZ, RZ, RZ ;  /* 0x000000ffffe47224 */ /* 0x000fe200078e00ff */
[----:B------:R-:W-:Y:S02]  /*1250*/  CS2R R120, SRZ ;  /* 0x0000000000787805 */ /* 0x000fe4000001ff00 */
        /* <DEDUP_REMOVED lines=126> */
[----:B------:R-:W-:-:S03]  /*1a40*/  CS2R R118, SRZ ;  /* 0x0000000000767805 */ /* 0x000fc6000001ff00 */
[----:B------:R-:W-:Y:S04]  /*1a50*/  STL [R1+0x1c4], RZ ;  /* 0x0001c4ff01007387 */ /* 0x000fe80000100800 */
        /* <DEDUP_REMOVED lines=25> */
[----:B------:R-:W-:Y:S01]  /*1bf0*/  STL [R1+0x15c], RZ ;  /* 0x00015cff01007387 */ /* 0x000fe20000100800 */
[----:B------:R-:W0:Y:S03]  /*1c00*/  S2R R0, SR_TID.X ;  /* 0x0000000000007919 */ /* 0x000e260000002100 */
        /* <DEDUP_REMOVED lines=8> */
[----:B0-----:R-:W-:-:S03]  /*1c90*/  LOP3.LUT R0, R0, 0x80, RZ, 0xc0, !PT ;  /* 0x0000008000007812 */ /* 0x001fc600078ec0ff */
[----:B------:R-:W-:Y:S01]  /*1ca0*/  STL [R1+0x138], RZ ;  /* 0x000138ff01007387 */ /* 0x000fe20000100800 */
[----:B------:R-:W-:-:S03]  /*1cb0*/  SHF.R.U32.HI R0, RZ, 0x7, R0 ;  /* 0x00000007ff007819 */ /* 0x000fc60000011600 */
        /* <DEDUP_REMOVED lines=33> */
[----:B------:R-:W0:Y:S04]  /*1ed0*/  SHFL.IDX PT, R0, R0, RZ, 0x1f ;  /* 0x00001fff00007589 */ /* 0x000e2800000e0000 */
[----:B------:R1:W-:Y:S04]  /*1ee0*/  STL [R1+0xb0], RZ ;  /* 0x0000b0ff01007387 */ /* 0x0003e80000100800 */
[----:B------:R1:W-:Y:S04]  /*1ef0*/  STL [R1+0xac], RZ ;  /* 0x0000acff01007387 */ /* 0x0003e80000100800 */
[----:B------:R1:W-:Y:S04]  /*1f00*/  STL [R1+0xa8], RZ ;  /* 0x0000a8ff01007387 */ /* 0x0003e80000100800 */
[----:B------:R1:W-:Y:S04]  /*1f10*/  STL [R1+0xa4], RZ ;  /* 0x0000a4ff01007387 */ /* 0x0003e80000100800 */
[----:B------:R1:W-:Y:S04]  /*1f20*/  STL [R1+0xa0], RZ ;  /* 0x0000a0ff01007387 */ /* 0x0003e80000100800 */
[----:B------:R1:W-:Y:S01]  /*1f30*/  STL [R1+0x9c], RZ ;  /* 0x00009cff01007387 */ /* 0x0003e20000100800 */
[----:B0-----:R-:W-:Y:S01]  /*1f40*/  R2UR UR10, R0 ;  /* 0x00000000000a72ca */ /* 0x001fe200000e0000 */
[----:B------:R-:W-:-:S02]  /*1f50*/  IMAD.MOV.U32 R0, RZ, RZ, RZ ;  /* 0x000000ffff007224 */ /* 0x000fc400078e00ff */
[----:B------:R1:W-:Y:S04]  /*1f60*/  STL [R1+0x98], RZ ;  /* 0x000098ff01007387 */ /* 0x0003e80000100800 */
[----:B------:R1:W-:Y:S04]  /*1f70*/  STL [R1+0x94], RZ ;  /* 0x000094ff01007387 */ /* 0x0003e80000100800 */
[----:B------:R1:W-:Y:S02]  /*1f80*/  STL [R1+0x90], RZ ;  /* 0x000090ff01007387 */ /* 0x0003e40000100800 */
[----:B------:R-:W-:-:S02]  /*1f90*/  ULEA.HI UR11, UR10, UR10, URZ, 0x1 ;  /* 0x0000000a0a0b7291 */ /* 0x000fc4000f8f083f */
[----:B------:R1:W-:Y:S02]  /*1fa0*/  STL [R1+0x8c], RZ ;  /* 0x00008cff01007387 */ /* 0x0003e40000100800 */
[----:B------:R-:W-:Y:S02]  /*1fb0*/  ULOP3.LUT UR11, UR11, 0x7fffe, URZ, 0xc0, !UPT ;  /* 0x0007fffe0b0b7892 */ /* 0x000fe4000f8ec03f */
[----:B------:R1:W-:Y:S02]  /*1fc0*/  STL [R1+0x88], RZ ;  /* 0x000088ff01007387 */ /* 0x0003e40000100800 */
[----:B------:R-:W-:Y:S02]  /*1fd0*/  UIADD3 UR11, UR10, -UR11, URZ ;  /* 0x8000000b0a0b7290 */ /* 0x000fe4000fffe03f */
[----:B------:R1:W-:Y:S02]  /*1fe0*/  STL [R1+0x84], RZ ;  /* 0x000084ff01007387 */ /* 0x0003e40000100800 */
[----:B------:R-:W-:-:S02]  /*1ff0*/  ULEA UR11, UR11, UR13, 0xd ;  /* 0x0000000d0b0b7291 */ /* 0x000fc4000f8e683f */
[----:B------:R1:W-:Y:S02]  /*2000*/  STL [R1+0x80], RZ ;  /* 0x000080ff01007387 */ /* 0x0003e40000100800 */
[----:B------:R-:W-:Y:S02]  /*2010*/  UIADD3 UR11, UR11, 0x100, URZ ;  /* 0x000001000b0b7890 */ /* 0x000fe4000fffe03f */
[----:B------:R1:W-:Y:S02]  /*2020*/  STL [R1+0x7c], RZ ;  /* 0x00007cff01007387 */ /* 0x0003e40000100800 */
[----:B------:R-:W-:Y:S02]  /*2030*/  USHF.R.U32.HI UR11, URZ, 0x4, UR11 ;  /* 0x000000043f0b7899 */ /* 0x000fe4000801160b */
[----:B------:R1:W-:Y:S02]  /*2040*/  STL [R1+0x78], RZ ;  /* 0x000078ff01007387 */ /* 0x0003e40000100800 */
[----:B------:R-:W-:-:S02]  /*2050*/  ULOP3.LUT UR14, UR11, 0x3fff, URZ, 0xc0, !UPT ;  /* 0x00003fff0b0e7892 */ /* 0x000fc4000f8ec03f */
[----:B------:R1:W-:Y:S04]  /*2060*/  STL [R1+0x74], RZ ;  /* 0x000074ff01007387 */ /* 0x0003e80000100800 */
        /* <DEDUP_REMOVED lines=28> */
[----:B------:R1:W-:Y:S01]  /*2230*/  STL [R1], RZ ;  /* 0x000000ff01007387 */ /* 0x0003e20000100800 */
[----:B------:R-:W-:Y:S05]  /*2240*/  @!P0 BRA `(.L_x_13) ;  /* 0x0000002400c88947 */ /* 0x000fea0003800000 */
[----:B------:R-:W-:-:S06]  /*2250*/  UISETP.NE.AND UP0, UPT, UR8, 0x3, UPT ;  /* 0x000000030800788c */ /* 0x000fcc000bf05270 */
[----:B------:R-:W-:-:S13]  /*2260*/  PLOP3.LUT P1, PT, PT, PT, UP0, 0x80, 0x0 ;  /* 0x000000000000781c */ /* 0x000fda0003f2f008 */
[----:B------:R-:W-:Y:S05]  /*2270*/  @!P1 BRA `(.L_x_14) ;  /* 0x0000000000049947 */ /* 0x000fea0003800000 */
[----:B------:R-:W-:Y:S01]  /*2280*/  BPT.TRAP 0x1 ;  /* 0x000000040000795c */ /* 0x000fe20000300000 */
.L_x_14:
[----:B------:R-:W-:Y:S01]  /*2290*/  ULEA UR6, UR5, UR13, 0x3 ;  /* 0x0000000d05067291 */ /* 0x000fe2000f8e183f */
[----:B------:R-:W-:-:S05]  /*22a0*/  IMAD.U32 R0, RZ, RZ, UR4 ;  /* 0x00000004ff007e24 */ /* 0x000fca000f8e00ff */
[----:B------:R-:W-:-:S04]  /*22b0*/  SHF.L.U32 R0, R0, 0x1f, RZ ;  /* 0x0000001f00007819 */ /* 0x000fc800000006ff */
[----:B------:R0:W2:Y:S01]  /*22c0*/  SYNCS.PHASECHK.TRANS64.TRYWAIT P0, [UR6], R0 ;  /* 0x00000000ff0075a7 */ /* 0x0000a20008000146 */
[----:B------:R-:W-:Y:S05]  /*22d0*/  @!P1 BRA `(.L_x_15) ;  /* 0x0000000000049947 */ /* 0x000fea0003800000 */
[----:B------:R-:W-:Y:S01]  /*22e0*/  BPT.TRAP 0x1 ;  /* 0x000000040000795c */ /* 0x000fe20000300000 */
.L_x_15:
[----:B--2---:R-:W-:Y:S05]  /*22f0*/  @P0 BRA `(.L_x_16) ;  /* 0x0000000000080947 */ /* 0x004fea0003800000 */
[----:B------:R-:W2:Y:S02]  /*2300*/  SYNCS.PHASECHK.TRANS64.TRYWAIT P0, [UR6], R0 ;  /* 0x00000000ff0075a7 */ /* 0x000ea40008000146 */
[----:B--2---:R-:W-:Y:S05]  /*2310*/  @!P0 BRA `(.L_x_17) ;  /* 0x0000017800a08947 */ /* 0x004fea0003800000 */
.L_x_16:
[----:B------:R-:W-:Y:S01]  /*2320*/  UIADD3 UR6, UR13, 0x18100, URZ ;  /* 0x000181000d067890 */ /* 0x000fe2000fffe03f */
[----:B------:R-:W-:Y:S01]  /*2330*/  WARPGROUP.ARRIVE ;  /* 0x00000000000079c5 */ /* 0x000fe20000000000 */
[----:B------:R-:W-:Y:S01]  /*2340*/  ULOP3.LUT UR10, UR14, 0x10000, URZ, 0xfc, !UPT ;  /* 0x000100000e0a7892 */ /* 0x000fe2000f8efc3f */
[----:B------:R3:W-:Y:S01]  /*2350*/  STL [R1+0x26c], RZ ;  /* 0x00026cff01007387 */ /* 0x0007e20000100800 */
[----:B------:R-:W-:Y:S01]  /*2360*/  USHF.R.U32.HI UR6, URZ, 0x4, UR6 ;  /* 0x000000043f067899 */ /* 0x000fe20008011606 */
[----:B0-2---:R-:W-:Y:S01]  /*2370*/  IMAD.MOV.U32 R0, RZ, RZ, RZ ;  /* 0x000000ffff007224 */ /* 0x005fe200078e00ff */
[----:B------:R-:W-:Y:S01]  /*2380*/  UIMAD UR10, UR5, 0xc00, UR10 ;  /* 0x00000c00050a78a4 */ /* 0x000fe2000f8e020a */
[----:B------:R3:W-:Y:S01]  /*2390*/  STL [R1+0x268], RZ ;  /* 0x000268ff01007387 */ /* 0x0007e20000100800 */
[----:B------:R-:W-:Y:S01]  /*23a0*/  ULOP3.LUT UR6, UR6, 0x3fff, URZ, 0xc0, !UPT ;  /* 0x00003fff06067892 */ /* 0x000fe2000f8ec03f */
[----:B------:R-:W-:Y:S01]  /*23b0*/  CS2R R2, SRZ ;  /* 0x0000000000027805 */ /* 0x000fe2000001ff00 */
[----:B------:R-:W-:Y:S01]  /*23c0*/  UMOV UR21, 0x40000040 ;  /* 0x4000004000157882 */ /* 0x000fe20000000000 */
[----:B------:R-:W-:Y:S01]  /*23d0*/  UMOV UR23, 0x40000040 ;  /* 0x4000004000177882 */ /* 0x000fe20000000000 */
[----:B------:R-:W-:Y:S01]  /*23e0*/  ULOP3.LUT UR6, UR6, 0x10000, URZ, 0xfc, !UPT ;  /* 0x0001000006067892 */ /* 0x000fe2000f8efc3f */
[----:B------:R3:W-:Y:S01]  /*23f0*/  STL [R1+0x264], RZ ;  /* 0x000264ff01007387 */ /* 0x0007e20000100800 */
[----:B------:R-:W-:Y:S01]  /*2400*/  UMOV UR20, UR10 ;  /* 0x0000000a00147c82 */ /* 0x000fe20008000000 */
[----:B------:R-:W-:Y:S01]  /*2410*/  CS2R R4, SRZ ;  /* 0x0000000000047805 */ /* 0x000fe2000001ff00 */
[----:B------:R-:W-:Y:S01]  /*2420*/  UIMAD UR12, UR5, 0xc00, UR6 ;  /* 0x00000c00050c78a4 */ /* 0x000fe2000f8e0206 */
[----:B------:R3:W-:Y:S01]  /*2430*/  STL [R1+0x260], RZ ;  /* 0x000260ff01007387 */ /* 0x0007e20000100800 */
[----:B------:R-:W-:Y:S01]  /*2440*/  CS2R R6, SRZ ;  /* 0x0000000000067805 */ /* 0x000fe2000001ff00 */
[----:B------:R-:W-:Y:S01]  /*2450*/  UMOV UR6, 0x8 ;  /* 0x0000000800067882 */ /* 0x000fe20000000000 */
[----:B------:R-:W-:Y:S01]  /*2460*/  CS2R R8, SRZ ;  /* 0x0000000000087805 */ /* 0x000fe2000001ff00 */
[----:B------:R3:W-:Y:S01]  /*2470*/  STL [R1+0x25c], RZ ;  /* 0x00025cff01007387 */ /* 0x0007e20000100800 */
[----:B------:R-:W-:Y:S01]  /*2480*/  CS2R R10, SRZ ;  /* 0x00000000000a7805 */ /* 0x000fe2000001ff00 */
[----:B------:R-:W-:Y:S01]  /*2490*/  UMOV UR22, UR12 ;  /* 0x0000000c00167c82 */ /* 0x000fe20008000000 */
[----:B------:R-:W-:Y:S01]  /*24a0*/  CS2R R12, SRZ ;  /* 0x00000000000c7805 */ /* 0x000fe2000001ff00 */
[----:B------:R-:W-:Y:S01]  /*24b0*/  QGMMA.64x192x32.F32.E4M3.E4M3 R120, gdesc[UR20], RZ, !UPT ;  /* 0x02e00000147879f3 */ /* 0x000fe2000c7008ff */
[----:B------:R-:W-:Y:S01]  /*24c0*/  UIADD3 UR20, UR10, 0x400, URZ ;  /* 0x000004000a147890 */ /* 0x000fe2000fffe03f */
[----:B------:R3:W-:Y:S01]  /*24d0*/  STL [R1+0x258], RZ ;  /* 0x000258ff01007387 */ /* 0x0007e20000100800 */
[----:B------:R-:W-:Y:S01]  /*24e0*/  UMOV UR21, 0x40000040 ;  /* 0x4000004000157882 */ /* 0x000fe20000000000 */
[----:B------:R-:W-:-:S02]  /*24f0*/  CS2R R14, SRZ ;  /* 0x00000000000e7805 */ /* 0x000fc4000001ff00 */
[----:B------:R-:W-:Y:S01]  /*2500*/  CS2R R16, SRZ ;  /* 0x0000000000107805 */ /* 0x000fe2000001ff00 */
[----:B------:R3:W-:Y:S01]  /*2510*/  STL [R1+0x254], RZ ;  /* 0x000254ff01007387 */ /* 0x0007e20000100800 */
[----:B------:R-:W-:Y:S02]  /*2520*/  CS2R R18, SRZ ;  /* 0x0000000000127805 */ /* 0x000fe4000001ff00 */
[----:B------:R-:W-:Y:S02]  /*2530*/  CS2R R20, SRZ ;  /* 0x0000000000147805 */ /* 0x000fe4000001ff00 */
[----:B------:R-:W-:Y:S01]  /*2540*/  CS2R R22, SRZ ;  /* 0x0000000000167805 */ /* 0x000fe2000001ff00 */
[----:B------:R3:W-:Y:S01]  /*2550*/  STL [R1+0x250], RZ ;  /* 0x000250ff01007387 */ /* 0x0007e20000100800 */
[----:B------:R-:W-:Y:S02]  /*2560*/  CS2R R216, SRZ ;  /* 0x0000000000d87805 */ /* 0x000fe4000001ff00 */
[----:B------:R-:W-:-:S02]  /*2570*/  CS2R R218, SRZ ;  /* 0x0000000000da7805 */ /* 0x000fc4000001ff00 */
[----:B------:R-:W-:Y:S01]  /*2580*/  CS2R R220, SRZ ;  /* 0x0000000000dc7805 */ /* 0x000fe2000001ff00 */
[----:B------:R3:W-:Y:S01]  /*2590*/  STL [R1+0x24c], RZ ;  /* 0x00024cff01007387 */ /* 0x0007e20000100800 */
[----:B------:R-:W-:Y:S02]  /*25a0*/  CS2R R222, SRZ ;  /* 0x0000000000de7805 */ /* 0x000fe4000001ff00 */
[----:B------:R-:W-:Y:S02]  /*25b0*/  CS2R R224, SRZ ;  /* 0x0000000000e07805 */ /* 0x000fe4000001ff00 */
[----:B------:R-:W-:Y:S01]  /*25c0*/  CS2R R226, SRZ ;  /* 0x0000000000e27805 */ /* 0x000fe2000001ff00 */
[----:B------:R3:W-:Y:S01]  /*25d0*/  STL [R1+0x248], RZ ;  /* 0x000248ff01007387 */ /* 0x0007e20000100800 */
[----:B------:R-:W-:Y:S01]  /*25e0*/  IMAD.MOV.U32 R228, RZ, RZ, RZ ;  /* 0x000000ffffe47224 */ /* 0x000fe200078e00ff */
[----:B------:R-:W-:Y:S01]  /*25f0*/  QGMMA.64x192x32.F32.E4M3.E4M3 R24, gdesc[UR20], RZ, !UPT ;  /* 0x02e00000141879f3 */ /* 0x000fe2000c7008ff */
[----:B------:R-:W-:Y:S01]  /*2600*/  UIADD3 UR20, UR10, 0x2, URZ ;  /* 0x000000020a147890 */ /* 0x000fe2000fffe03f */
[----:B------:R3:W-:Y:S01]  /*2610*/  STL [R1+0x244], RZ ;  /* 0x000244ff01007387 */ /* 0x0007e20000100800 */
[----:B------:R-:W-:Y:S01]  /*2620*/  UIADD3 UR22, UR12, 0x2, URZ ;  /* 0x000000020c167890 */ /* 0x000fe2000fffe03f */
[----:B------:R-:W-:Y:S01]  /*2630*/  UMOV UR21, 0x40000040 ;  /* 0x4000004000157882 */ /* 0x000fe20000000000 */
[----:B------:R-:W-:Y:S01]  /*2640*/  UMOV UR23, 0x40000040 ;  /* 0x4000004000177882 */ /* 0x000fe20000000000 */
        /* <DEDUP_REMOVED lines=28> */
[----:B------:R3:W-:Y:S01]  /*2810*/  STL [R1+0x1d0], RZ ;  /* 0x0001d0ff01007387 */ /* 0x0007e20000100800 */
[----:B------:R-:W-:Y:S01]  /*2820*/  QGMMA.64x192x32.F32.E4M3.E4M3 R120, gdesc[UR20], R120 ;  /* 0x02e00000147879f3 */ /* 0x000fe20008700878 */
[----:B------:R-:W-:Y:S01]  /*2830*/  UIADD3 UR20, UR10, 0x402, URZ ;  /* 0x000004020a147890 */ /* 0x000fe2000fffe03f */
[----:B------:R-:W-:Y:S01]  /*2840*/  UMOV UR21, 0x40000040 ;  /* 0x4000004000157882 */ /* 0x000fe20000000000 */
[----:B------:R3:W-:Y:S04]  /*2850*/  STL [R1+0x1cc], RZ ;  /* 0x0001ccff01007387 */ /* 0x0007e80000100800 */
[----:B------:R3:W-:Y:S04]  /*2860*/  STL [R1+0x1c8], RZ ;  /* 0x0001c8ff01007387 */ /* 0x0007e80000100800 */
[----:B------:R3:W-:Y:S04]  /*2870*/  STL [R1+0x1c4], RZ ;  /* 0x0001c4ff01007387 */ /* 0x0007e80000100800 */
[----:B------:R3:W-:Y:S05]  /*2880*/  STL [R1+0x1c0], RZ ;  /* 0x0001c0ff01007387 */ /* 0x0007ea0000100800 */
[----:B------:R-:W-:Y:S01]  /*2890*/  QGMMA.64x192x32.F32.E4M3.E4M3 R24, gdesc[UR20], R24 ;  /* 0x02e00000141879f3 */ /* 0x000fe20008700818 */
        /* <DEDUP_REMOVED lines=140> */
[----:B------:R-:W-:Y:S01]  /*3160*/  QGMMA.64x192x32.F32.E4M3.E4M3 R120, gdesc[UR20], R120 ;  /* 0x02e00000147879f3 */ /* 0x000fe20008700878 */
[----:B------:R-:W-:Y:S01]  /*3170*/  UIADD3 UR20, UR10, 0xa02, URZ ;  /* 0x00000a020a147890 */ /* 0x000fe2000fffe03f */
[----:B------:R-:W-:-:S15]  /*3180*/  UMOV UR21, 0x40000040 ;  /* 0x4000004000157882 */ /* 0x000fde0000000000 */
[----:B------:R-:W-:-:S03]  /*3190*/  NOP ;  /* 0x0000000000007918 */ /* 0x000fc60000000000 */
[----:B------:R-:W-:Y:S01]  /*31a0*/  QGMMA.64x192x32.F32.E4M3.E4M3 R24, gdesc[UR20], R24 ;  /* 0x02e00000141879f3 */ /* 0x000fe20008700818 */
[----:B------:R-:W-:Y:S02]  /*31b0*/  UIADD3 UR20, UR10, 0x604, URZ ;  /* 0x000006040a147890 */ /* 0x000fe4000fffe03f */
[----:B------:R-:W-:Y:S01]  /*31c0*/  UIADD3 UR22, UR12, 0x604, URZ ;  /* 0x000006040c167890 */ /* 0x000fe2000fffe03f */
[----:B------:R-:W-:Y:S01]  /*31d0*/  UMOV UR21, 0x40000040 ;  /* 0x4000004000157882 */ /* 0x000fe20000000000 */
[----:B------:R-:W-:-:S15]  /*31e0*/  UMOV UR23, 0x40000040 ;  /* 0x4000004000177882 */ /* 0x000fde0000000000 */
        /* <DEDUP_REMOVED lines=11> */
[----:B------:R-:W-:Y:S02]  /*32a0*/  UMOV UR21, 0x40000040 ;  /* 0x4000004000157882 */ /* 0x000fe40000000000 */
[----:B------:R-:W-:Y:S02]  /*32b0*/  ULDC UR10, c[0x0][0x50c] ;  /* 0x00014300000a7ab9 */ /* 0x000fe40000000800 */
[----:B------:R-:W-:-:S14]  /*32c0*/  UISETP.NE.AND UP0, UPT, UR10, 0x8, UPT ;  /* 0x000000080a00788c */ /* 0x000fdc000bf05270 */
[----:B------:R-:W-:Y:S01]  /*32d0*/  QGMMA.64x192x32.F32.E4M3.E4M3 R24, gdesc[UR20], R24, gsb0 ;  /* 0x02e00000141879f3 */ /* 0x000fe20008000818 */
[----:B------:R-:W-:-:S06]  /*32e0*/  USEL UR20, URZ, 0x1, UP0 ;  /* 0x000000013f147887 */ /* 0x000fcc0008000000 */
[----:B------:R-:W-:-:S13]  /*32f0*/  ISETP.NE.AND P0, PT, RZ, UR20, PT ;  /* 0x00000014ff007c0c */ /* 0x000fda000bf05270 */
[----:B---3--:R-:W-:Y:S05]  /*3300*/  @!P0 BRA `(.L_x_18) ;  /* 0x0000001400808947 */ /* 0x008fea0003800000 */
[----:B------:R-:W-:Y:S02]  /*3310*/  WARPGROUP.DEPBAR.LE gsb0, 0x0 ;  /* 0x00008000000079c5 */ /* 0x000fe40000010000 */
[----:B------:R-:W-:-:S01]  /*3320*/  FADD R227, RZ, R121 ;  /* 0x00000079ffe37221 */ /* 0x000fc20000000000 */
[----:B------:R-:W-:Y:S01]  /*3330*/  FADD R228, RZ, R120 ;  /* 0x00000078ffe47221 */ /* 0x000fe20000000000 */
[----:B------:R-:W-:-:S01]  /*3340*/  FADD R226, RZ, R122 ;  /* 0x0000007affe27221 */ /* 0x000fc20000000000 */
[----:B------:R-:W-:Y:S01]  /*3350*/  FADD R225, RZ, R123 ;  /* 0x0000007bffe17221 */ /* 0x000fe20000000000 */
[----:B------:R-:W-:-:S01]  /*3360*/  FADD R224, RZ, R124 ;  /* 0x0000007cffe07221 */ /* 0x000fc20000000000 */
[----:B------:R0:W-:Y:S01]  /*3370*/  STL [R1+0x280], R227 ;  /* 0x000280e301007387 */ /* 0x0001e20000100800 */
[----:B------:R-:W-:-:S01]  /*3380*/  FADD R223, RZ, R125 ;  /* 0x0000007dffdf7221 */ /* 0x000fc20000000000 */
[----:B------:R-:W-:Y:S01]  /*3390*/  FADD R222, RZ, R126 ;  /* 0x0000007effde7221 */ /* 0x000fe20000000000 */
[----:B------:R-:W-:-:S01]  /*33a0*/  FADD R221, RZ, R127 ;  /* 0x0000007fffdd7221 */ /* 0x000fc20000000000 */
[----:B------:R-:W-:Y:S01]  /*33b0*/  FADD R220, RZ, R128 ;  /* 0x00000080ffdc7221 */ /* 0x000fe20000000000 */
[----:B------:R-:W-:-:S01]  /*33c0*/  FADD R219, RZ, R129 ;  /* 0x00000081ffdb7221 */ /* 0x000fc20000000000 */
[----:B------:R-:W-:Y:S01]  /*33d0*/  FADD R218, RZ, R130 ;  /* 0x00000082ffda7221 */ /* 0x000fe20000000000 */
[----:B------:R-:W-:-:S01]  /*33e0*/  FADD R217, RZ, R131 ;  /* 0x00000083ffd97221 */ /* 0x000fc20000000000 */
[----:B------:R-:W-:Y:S01]  /*33f0*/  FADD R216, RZ, R132 ;  /* 0x00000084ffd87221 */ /* 0x000fe20000000000 */
[----:B------:R-:W-:-:S01]  /*3400*/  FADD R23, RZ, R133 ;  /* 0x00000085ff177221 */ /* 0x000fc20000000000 */
[----:B0-----:R-:W-:Y:S01]  /*3410*/  FADD R227, RZ, R156 ;  /* 0x0000009cffe37221 */ /* 0x001fe20000000000 */
[----:B------:R-:W-:-:S01]  /*3420*/  FADD R22, RZ, R134 ;  /* 0x00000086ff167221 */ /* 0x000fc20000000000 */
[----:B------:R-:W-:Y:S01]  /*3430*/  FADD R21, RZ, R135 ;  /* 0x00000087ff157221 */ /* 0x000fe20000000000 */
[----:B------:R-:W-:-:S01]  /*3440*/  FADD R20, RZ, R136 ;  /* 0x00000088ff147221 */ /* 0x000fc20000000000 */
[----:B------:R-:W-:Y:S01]  /*3450*/  FADD R19, RZ, R137 ;  /* 0x00000089ff137221 */ /* 0x000fe20000000000 */
[----:B------:R0:W-:Y:S01]  /*3460*/  STL [R1], R227 ;  /* 0x000000e301007387 */ /* 0x0001e20000100800 */
        /* <DEDUP_REMOVED lines=14> */
[----:B------:R0:W-:Y:S01]  /*3550*/  STL [R1+0x4], R227 ;  /* 0x000004e301007387 */ /* 0x0001e20000100800 */
[----:B------:R-:W-:-:S01]  /*3560*/  FADD R5, RZ, R151 ;  /* 0x00000097ff057221 */ /* 0x000fc20000000000 */
[----:B------:R-:W-:Y:S01]  /*3570*/  FADD R4, RZ, R152 ;  /* 0x00000098ff047221 */ /* 0x000fe20000000000 */
[----:B------:R-:W-:-:S01]  /*3580*/  FADD R3, RZ, R153 ;  /* 0x00000099ff037221 */ /* 0x000fc20000000000 */
[----:B------:R-:W-:Y:S01]  /*3590*/  FADD R2, RZ, R154 ;  /* 0x0000009aff027221 */ /* 0x000fe20000000000 */
[----:B------:R-:W-:-:S01]  /*35a0*/  FADD R0, RZ, R155 ;  /* 0x0000009bff007221 */ /* 0x000fc20000000000 */
[----:B0-----:R-:W-:-:S05]  /*35b0*/  FADD R227, RZ, R158 ;  /* 0x0000009effe37221 */ /* 0x001fca0000000000 */
[----:B------:R0:W-:Y:S02]  /*35c0*/  STL [R1+0x8], R227 ;  /* 0x000008e301007387 */ /* 0x0001e40000100800 */
        /* <DEDUP_REMOVED lines=305> */
[----:B------:R0:W-:Y:S04]  /*48e0*/  STL [R1+0x26c], R227 ;  /* 0x00026ce301007387 */ /* 0x0001e80000100800 */
[----:B0-----:R0:W5:Y:S01]  /*48f0*/  LDL.LU R227, [R1+0x280] ;  /* 0x0002800001e37983 */ /* 0x0011620000300800 */
[----:B------:R-:W-:-:S05]  /*4900*/  UMOV UR6, URZ ;  /* 0x0000003f00067c82 */ /* 0x000fca0008000000 */
.L_x_18:
[----:B------:R-:W-:Y:S01]  /*4910*/  UIADD3 UR12, UR5, 0x1, URZ ;  /* 0x00000001050c7890 */ /* 0x000fe2000fffe03f */
[----:B------:R-:W-:-:S03]  /*4920*/  UMOV UR21, 0x1 ;  /* 0x0000000100157882 */ /* 0x000fc60000000000 */
[----:B------:R-:W-:-:S04]  /*4930*/  UISETP.NE.AND UP0, UPT, UR12, 0x2, UPT ;  /* 0x000000020c00788c */ /* 0x000fc8000bf05270 */
[----:B------:R-:W-:Y:S02]  /*4940*/  USEL UR15, URZ, 0x1, UP0 ;  /* 0x000000013f0f7887 */ /* 0x000fe40008000000 */
[----:B------:R-:W-:Y:S02]  /*4950*/  USEL UR12, UR12, URZ, UP0 ;  /* 0x0000003f0c0c7287 */ /* 0x000fe40008000000 */
[----:B------:R-:W-:-:S12]  /*4960*/  ULOP3.LUT UR15, UR4, UR15, URZ, 0x3c, !UPT ;  /* 0x0000000f040f7292 */ /* 0x000fd8000f8e3c3f */
.L_x_13:
[----:B------:R-:W-:-:S04]  /*4970*/  UISETP.LT.AND UP0, UPT, UR9, 0x1, UPT ;  /* 0x000000010900788c */ /* 0x000fc8000bf01270 */
[----:B------:R-:W-:-:S04]  /*4980*/  USEL UR10, UR9, 0x1, UP0 ;  /* 0x00000001090a7887 */ /* 0x000fc80008000000 */
[----:B------:R-:W-:-:S04]  /*4990*/  UIADD3 UR16, UR9, -UR10, URZ ;  /* 0x8000000a09107290 */ /* 0x000fc8000fffe03f */
[----:B------:R-:W-:-:S06]  /*49a0*/  UISETP.GE.AND UP0, UPT, UR16, 0x1, UPT ;  /* 0x000000011000788c */ /* 0x000fcc000bf06270 */
[----:B------:R-:W-:-:S13]  /*49b0*/  PLOP3.LUT P0, PT, PT, PT, UP0, 0x80, 0x0 ;  /* 0x000000000000781c */ /* 0x000fda0003f0f008 */
[----:B------:R-:W-:Y:S05]  /*49c0*/  @!P0 BRA `(.L_x_19) ;  /* 0x00000028007c8947 */ /* 0x000fea0003800000 */
[----:B------:R-:W-:Y:S01]  /*49d0*/  UMOV UR10, UR5 ;  /* 0x00000005000a7c82 */ /* 0x000fe20008000000 */
[----:B------:R-:W-:-:S05]  /*49e0*/  ULDC UR11, c[0x0][0x50c] ;  /* 0x00014300000b7ab9 */ /* 0x000fca0000000800 */
.L_x_27:
[----:B------:R-:W-:-:S06]  /*49f0*/  UISETP.NE.AND UP0, UPT, UR8, 0x3, UPT ;  /* 0x000000030800788c */ /* 0x000fcc000bf05270 */
[----:B------:R-:W-:-:S13]  /*4a00*/  PLOP3.LUT P1, PT, PT, PT, UP0, 0x80, 0x0 ;  /* 0x000000000000781c */ /* 0x000fda0003f2f008 */
[----:B--2--5:R-:W-:Y:S05]  /*4a10*/  @!P1 BRA `(.L_x_20) ;  /* 0x0000000000049947 */ /* 0x024fea0003800000 */
[----:B------:R-:W-:Y:S01]  /*4a20*/  BPT.TRAP 0x1 ;  /* 0x000000040000795c */ /* 0x000fe20000300000 */
.L_x_20:
[----:B------:R-:W2:Y:S01]  /*4a30*/  S2UR UR22, SR_CgaCtaId ;  /* 0x00000000001679c3 */ /* 0x000ea20000008800 */
[----:B------:R-:W-:Y:S01]  /*4a40*/  UMOV UR13, 0x400 ;  /* 0x00000400000d7882 */ /* 0x000fe20000000000 */
[----:B------:R-:W-:-:S05]  /*4a50*/  IMAD.U32 R229, RZ, RZ, UR15 ;  /* 0x0000000fffe57e24 */ /* 0x000fca000f8e00ff */
[----:B------:R-:W-:Y:S01]  /*4a60*/  SHF.L.U32 R229, R229, 0x1f, RZ ;  /* 0x0000001fe5e57819 */ /* 0x000fe200000006ff */
[----:B--2---:R-:W-:-:S04]  /*4a70*/  ULEA UR13, UR22, UR13, 0x18 ;  /* 0x0000000d160d7291 */ /* 0x004fc8000f8ec03f */
[----:B------:R-:W-:-:S09]  /*4a80*/  ULEA UR22, UR12, UR13, 0x3 ;  /* 0x0000000d0c167291 */ /* 0x000fd2000f8e183f */
[----:B------:R2:W3:Y:S01]  /*4a90*/  SYNCS.PHASECHK.TRANS64.TRYWAIT P0, [UR22], R229 ;  /* 0x000000e5ff0075a7 */ /* 0x0004e20008000156 */
[----:B------:R-:W-:Y:S05]  /*4aa0*/  @!P1 BRA `(.L_x_21) ;  /* 0x0000000000049947 */ /* 0x000fea0003800000 */
[----:B------:R-:W-:Y:S01]  /*4ab0*/  BPT.TRAP 0x1 ;  /* 0x000000040000795c */ /* 0x000fe20000300000 */
.L_x_21:
[----:B---3--:R-:W-:Y:S05]  /*4ac0*/  @P0 BRA `(.L_x_22) ;  /* 0x0000000000080947 */ /* 0x008fea0003800000 */
[----:B------:R-:W3:Y:S02]  /*4ad0*/  SYNCS.PHASECHK.TRANS64.TRYWAIT P0, [UR22], R229 ;  /* 0x000000e5ff0075a7 */ /* 0x000ee40008000156 */
[----:B---3--:R-:W-:Y:S05]  /*4ae0*/  @!P0 BRA `(.L_x_23) ;  /* 0x0000015000c48947 */ /* 0x008fea0003800000 */
.L_x_22:
[----:B------:R-:W-:Y:S01]  /*4af0*/  UIADD3 UR22, UR13, 0x18100, URZ ;  /* 0x000181000d167890 */ /* 0x000fe2000fffe03f */
[----:B------:R-:W-:Y:S01]  /*4b00*/  WARPGROUP.ARRIVE ;  /* 0x00000000000079c5 */ /* 0x000fe20000000000 */
[----:B------:R-:W-:Y:S02]  /*4b10*/  UISETP.NE.AND UP0, UPT, UR20, URZ, UPT ;  /* 0x0000003f1400728c */ /* 0x000fe4000bf05270 */
[----:B------:R-:W-:Y:S02]  /*4b20*/  USHF.R.U32.HI UR22, URZ, 0x4, UR22 ;  /* 0x000000043f167899 */ /* 0x000fe40008011616 */
[----:B------:R-:W-:Y:S02]  /*4b30*/  USEL UR21, UR21, URZ, !UP0 ;  /* 0x0000003f15157287 */ /* 0x000fe4000c000000 */
[----:B------:R-:W-:Y:S02]  /*4b40*/  ULOP3.LUT UR22, UR22, 0x3fff, URZ, 0xc0, !UPT ;  /* 0x00003fff16167892 */ /* 0x000fe4000f8ec03f */
[----:B------:R-:W-:-:S02]  /*4b50*/  ULOP3.LUT UR24, UR14, 0x10000, URZ, 0xfc, !UPT ;  /* 0x000100000e187892 */ /* 0x000fc4000f8efc3f */
[----:B------:R-:W-:Y:S02]  /*4b60*/  ULOP3.LUT UR22, UR22, 0x10000, URZ, 0xfc, !UPT ;  /* 0x0001000016167892 */ /* 0x000fe4000f8efc3f */
[----:B------:R-:W-:Y:S02]  /*4b70*/  UISETP.NE.U32.AND UP0, UPT, UR21, URZ, UPT ;  /* 0x0000003f1500728c */ /* 0x000fe4000bf05070 */
[----:B------:R-:W-:Y:S02]  /*4b80*/  UIMAD UR24, UR12, 0xc00, UR24 ;  /* 0x00000c000c1878a4 */ /* 0x000fe4000f8e0218 */
[----:B------:R-:W-:Y:S01]  /*4b90*/  UIMAD UR25, UR12, 0xc00, UR22 ;  /* 0x00000c000c1978a4 */ /* 0x000fe2000f8e0216 */
[----:B------:R-:W-:Y:S01]  /*4ba0*/  UMOV UR21, 0x40000040 ;  /* 0x4000004000157882 */ /* 0x000fe20000000000 */
[----:B------:R-:W-:Y:S01]  /*4bb0*/  UMOV UR23, 0x40000040 ;  /* 0x4000004000177882 */ /* 0x000fe20000000000 */
[----:B------:R-:W-:Y:S02]  /*4bc0*/  UIADD3 UR6, UR6, 0x8, URZ ;  /* 0x0000000806067890 */ /* 0x000fe4000fffe03f */
[----:B------:R-:W-:-:S02]  /*4bd0*/  UMOV UR20, UR24 ;  /* 0x0000001800147c82 */ /* 0x000fc40008000000 */
[----:B------:R-:W-:Y:S02]  /*4be0*/  UMOV UR22, UR25 ;  /* 0x0000001900167c82 */ /* 0x000fe40008000000 */
[----:B------:R-:W-:Y:S01]  /*4bf0*/  QGMMA.64x192x32.F32.E4M3.E4M3 R120, gdesc[UR20], R120, UP0 ;  /* 0x02e00000147879f3 */ /* 0x000fe2000bf00878 */
[----:B------:R-:W-:Y:S01]  /*4c00*/  UIADD3 UR20, UR24, 0x400, URZ ;  /* 0x0000040018147890 */ /* 0x000fe2000fffe03f */
[----:B------:R-:W-:-:S15]  /*4c10*/  UMOV UR21, 0x40000040 ;  /* 0x4000004000157882 */ /* 0x000fde0000000000 */
[----:B------:R-:W-:-:S03]  /*4c20*/  NOP ;  /* 0x0000000000007918 */ /* 0x000fc60000000000 */
[----:B------:R-:W-:Y:S01]  /*4c30*/  QGMMA.64x192x32.F32.E4M3.E4M3 R24, gdesc[UR20], R24, UP0 ;  /* 0x02e00000141879f3 */ /* 0x000fe2000bf00818 */
[----:B------:R-:W-:Y:S02]  /*4c40*/  UIADD3 UR20, UR24, 0x2, URZ ;  /* 0x0000000218147890 */ /* 0x000fe4000fffe03f */
[----:B------:R-:W-:Y:S01]  /*4c50*/  UIADD3 UR22, UR25, 0x2, URZ ;  /* 0x0000000219167890 */ /* 0x000fe2000fffe03f */
[----:B------:R-:W-:Y:S01]  /*4c60*/  UMOV UR21, 0x40000040 ;  /* 0x4000004000157882 */ /* 0x000fe20000000000 */
[----:B------:R-:W-:Y:S01]  /*4c70*/  UMOV UR23, 0x40000040 ;  /* 0x4000004000177882 */ /* 0x000fe20000000000 */
[----:B------:R-:W-:-:S14]  /*4c80*/  UISETP.NE.AND UP0, UPT, UR6, UR11, UPT ;  /* 0x0000000b0600728c */ /* 0x000fdc000bf05270 */
        /* <DEDUP_REMOVED lines=58> */
[----:B------:R-:W-:Y:S01]  /*5030*/  QGMMA.64x192x32.F32.E4M3.E4M3 R24, gdesc[UR20], R24, gsb0 ;  /* 0x02e00000141879f3 */ /* 0x000fe20008000818 */
[----:B------:R-:W-:-:S06]  /*5040*/  USEL UR20, URZ, 0x1, UP0 ;  /* 0x000000013f147887 */ /* 0x000fcc0008000000 */
[----:B------:R-:W-:Y:S01]  /*5050*/  ISETP.NE.AND P0, PT, RZ, UR20, PT ;  /* 0x00000014ff007c0c */ /* 0x000fe2000bf05270 */
[----:B------:R-:W-:-:S12]  /*5060*/  WARPGROUP.DEPBAR.LE gsb0, 0x1 ;  /* 0x00008000000079c5 */ /* 0x000fd80000010100 */
[----:B------:R-:W-:Y:S05]  /*5070*/  @!P0 BRA `(.L_x_24) ;  /* 0x0000002000708947 */ /* 0x000fea0003800000 */
[----:B------:R-:W-:Y:S02]  /*5080*/  WARPGROUP.DEPBAR.LE gsb0, 0x0 ;  /* 0x00008000000079c5 */ /* 0x000fe40000010000 */
[----:B-----5:R-:W-:-:S01]  /*5090*/  FADD R227, R121, R227 ;  /* 0x000000e379e37221 */ /* 0x020fc20000000000 */
[----:B------:R-:W-:Y:S01]  /*50a0*/  FADD R226, R122, R226 ;  /* 0x000000e27ae27221 */ /* 0x000fe20000000000 */
[----:B------:R-:W-:-:S01]  /*50b0*/  FADD R225, R123, R225 ;  /* 0x000000e17be17221 */ /* 0x000fc20000000000 */
[----:B------:R-:W-:Y:S01]  /*50c0*/  FADD R224, R124, R224 ;  /* 0x000000e07ce07221 */ /* 0x000fe20000000000 */
[----:B------:R-:W-:-:S01]  /*50d0*/  FADD R223, R125, R223 ;  /* 0x000000df7ddf7221 */ /* 0x000fc20000000000 */
[----:B------:R3:W-:Y:S01]  /*50e0*/  STL [R1+0x280], R227 ;  /* 0x000280e301007387 */ /* 0x0007e20000100800 */
[----:B------:R-:W-:-:S01]  /*50f0*/  FADD R222, R126, R222 ;  /* 0x000000de7ede7221 */ /* 0x000fc20000000000 */
[----:B------:R-:W-:Y:S01]  /*5100*/  FADD R221, R127, R221 ;  /* 0x000000dd7fdd7221 */ /* 0x000fe20000000000 */
[----:B------:R-:W-:-:S01]  /*5110*/  FADD R220, R128, R220 ;  /* 0x000000dc80dc7221 */ /* 0x000fc20000000000 */
[----:B------:R-:W-:Y:S01]  /*5120*/  FADD R219, R129, R219 ;  /* 0x000000db81db7221 */ /* 0x000fe20000000000 */
[----:B------:R-:W-:-:S01]  /*5130*/  FADD R218, R130, R218 ;  /* 0x000000da82da7221 */ /* 0x000fc20000000000 */
[----:B------:R-:W-:Y:S01]  /*5140*/  FADD R217, R131, R217 ;  /* 0x000000d983d97221 */ /* 0x000fe20000000000 */
[----:B------:R-:W-:-:S01]  /*5150*/  FADD R216, R132, R216 ;  /* 0x000000d884d87221 */ /* 0x000fc20000000000 */
[----:B------:R-:W-:Y:S01]  /*5160*/  FADD R23, R133, R23 ;  /* 0x0000001785177221 */ /* 0x000fe20000000000 */
[----:B------:R-:W-:-:S01]  /*5170*/  FADD R22, R134, R22 ;  /* 0x0000001686167221 */ /* 0x000fc20000000000 */
[----:B---3--:R-:W3:Y:S01]  /*5180*/  LDL.LU R227, [R1+0x8] ;  /* 0x0000080001e37983 */ /* 0x008ee20000300800 */
[----:B------:R-:W-:-:S01]  /*5190*/  FADD R21, R135, R21 ;  /* 0x0000001587157221 */ /* 0x000fc20000000000 */
[----:B------:R-:W-:Y:S01]  /*51a0*/  FADD R20, R136, R20 ;  /* 0x0000001488147221 */ /* 0x000fe20000000000 */
[----:B------:R-:W-:-:S01]  /*51b0*/  FADD R19, R137, R19 ;  /* 0x0000001389137221 */ /* 0x000fc20000000000 */
[----:B------:R4:W-:Y:S01]  /*51c0*/  STL [R1+0x284], R226 ;  /* 0x000284e201007387 */ /* 0x0009e20000100800 */
[----:B------:R-:W-:-:S03]  /*51d0*/  FADD R228, R120, R228 ;  /* 0x000000e478e47221 */ /* 0x000fc60000000000 */
[----:B----4-:R-:W4:Y:S04]  /*51e0*/  LDL.LU R226, [R1+0x4] ;  /* 0x0000040001e27983 */ /* 0x010f280000300800 */
[----:B------:R0:W-:Y:S04]  /*51f0*/  STL [R1+0x288], R225 ;  /* 0x000288e101007387 */ /* 0x0001e80000100800 */
[----:B0-----:R-:W2:Y:S04]  /*5200*/  LDL.LU R225, [R1] ;  /* 0x0000000001e17983 */ /* 0x001ea80000300800 */
[----:B------:R-:W-:Y:S04]  /*5210*/  STL [R1+0x28c], R224 ;  /* 0x00028ce001007387 */ /* 0x000fe80000100800 */
        /* <DEDUP_REMOVED lines=12> */
[----:B------:R-:W-:Y:S01]  /*52e0*/  STL [R1+0x2c0], R19 ;  /* 0x0002c01301007387 */ /* 0x000fe20000100800 */
[----:B---3--:R-:W-:-:S05]  /*52f0*/  FADD R227, R158, R227 ;  /* 0x000000e39ee37221 */ /* 0x008fca0000000000 */
[----:B------:R0:W-:Y:S01]  /*5300*/  STL [R1+0x8], R227 ;  /* 0x000008e301007387 */ /* 0x0001e20000100800 */
[----:B----4-:R-:W-:-:S01]  /*5310*/  FADD R226, R157, R226 ;  /* 0x000000e29de27221 */ /* 0x010fc20000000000 */
[----:B--2---:R-:W-:-:S05]  /*5320*/  FADD R225, R156, R225 ;  /* 0x000000e19ce17221 */ /* 0x004fca0000000000 */
[----:B------:R-:W-:Y:S04]  /*5330*/  STL [R1], R225 ;  /* 0x000000e101007387 */ /* 0x000fe80000100800 */
[----:B0-----:R-:W2:Y:S04]  /*5340*/  LDL.LU R227, [R1+0xc] ;  /* 0x00000c0001e37983 */ /* 0x001ea80000300800 */
[----:B------:R0:W-:Y:S04]  /*5350*/  STL [R1+0x4], R226 ;  /* 0x000004e201007387 */ /* 0x0001e80000100800 */
[----:B0-----:R-:W3:Y:S04]  /*5360*/  LDL.LU R226, [R1+0x10] ;  /* 0x0000100001e27983 */ /* 0x001ee80000300800 */
[----:B------:R-:W4:Y:S04]  /*5370*/  LDL.LU R225, [R1+0x14] ;  /* 0x0000140001e17983 */ /* 0x000f280000300800 */
        /* <DEDUP_REMOVED lines=13> */
[----:B------:R-:W4:Y:S01]  /*5450*/  LDL.LU R19, [R1+0x4c] ;  /* 0x00004c0001137983 */ /* 0x000f220000300800 */
[----:B--2---:R-:W-:-:S05]  /*5460*/  FADD R227, R159, R227 ;  /* 0x000000e39fe37221 */ /* 0x004fca0000000000 */
[----:B------:R0:W-:Y:S01]  /*5470*/  STL [R1+0xc], R227 ;  /* 0x00000ce301007387 */ /* 0x0001e20000100800 */
[----:B---3--:R-:W-:-:S01]  /*5480*/  FADD R226, R160, R226 ;  /* 0x000000e2a0e27221 */ /* 0x008fc20000000000 */
[----:B----4-:R-:W-:-:S04]  /*5490*/  FADD R225, R161, R225 ;  /* 0x000000e1a1e17221 */ /* 0x010fc80000000000 */
[----:B------:R2:W-:Y:S01]  /*54a0*/  STL [R1+0x10], R226 ;  /* 0x000010e201007387 */ /* 0x0005e20000100800 */
[----:B------:R-:W-:-:S03]  /*54b0*/  FADD R224, R162, R224 ;  /* 0x000000e0a2e07221 */ /* 0x000fc60000000000 */
        /* <DEDUP_REMOVED lines=24> */
[----:B0-----:R-:W4:Y:S01]  /*5640*/  LDL.LU R227, [R1+0x50] ;  /* 0x0000500001e37983 */ /* 0x001f220000300800 */
[----:B------:R-:W-:-:S03]  /*5650*/  FADD R19, R175, R19 ;  /* 0x00000013af137221 */ /* 0x000fc60000000000 */
[----:B------:R0:W-:Y:S04]  /*5660*/  STL [R1+0x44], R21 ;  /* 0x0000441501007387 */ /* 0x0001e80000100800 */
[----:B--2---:R-:W2:Y:S04]  /*5670*/  LDL.LU R226, [R1+0x54] ;  /* 0x0000540001e27983 */ /* 0x004ea80000300800 */
[----:B------:R0:W-:Y:S04]  /*5680*/  STL [R1+0x48], R20 ;  /* 0x0000481401007387 */ /* 0x0001e80000100800 */
[----:B---3--:R-:W3:Y:S04]  /*5690*/  LDL.LU R225, [R1+0x58] ;  /* 0x0000580001e17983 */ /* 0x008ee80000300800 */
[----:B------:R0:W-:Y:S04]  /*56a0*/  STL [R1+0x4c], R19 ;  /* 0x00004c1301007387 */ /* 0x0001e80000100800 */
[----:B----4-:R-:W4:Y:S04]  /*56b0*/  LDL.LU R224, [R1+0x5c] ;  /* 0x00005c0001e07983 */ /* 0x010f280000300800 */
[----:B-1----:R-:W4:Y:S04]  /*56c0*/  LDL.LU R223, [R1+0x60] ;  /* 0x0000600001df7983 */ /* 0x002f280000300800 */
        /* <DEDUP_REMOVED lines=9> */
[----:B0-----:R-:W4:Y:S04]  /*5760*/  LDL.LU R21, [R1+0x88] ;  /* 0x0000880001157983 */ /* 0x001f280000300800 */
[----:B------:R-:W4:Y:S04]  /*5770*/  LDL.LU R20, [R1+0x8c] ;  /* 0x00008c0001147983 */ /* 0x000f280000300800 */
[----:B------:R-:W4:Y:S01]  /*5780*/  LDL.LU R19, [R1+0x90] ;  /* 0x0000900001137983 */ /* 0x000f220000300800 */
[----:B------:R-:W-:-:S01]  /*5790*/  FADD R227, R176, R227 ;  /* 0x000000e3b0e37221 */ /* 0x000fc20000000000 */
[----:B--2---:R-:W-:-:S04]  /*57a0*/  FADD R226, R177, R226 ;  /* 0x000000e2b1e27221 */ /* 0x004fc80000000000 */
[----:B------:R0:W-:Y:S01]  /*57b0*/  STL [R1+0x50], R227 ;  /* 0x000050e301007387 */ /* 0x0001e20000100800 */
[----:B---3--:R-:W-:-:S03]  /*57c0*/  FADD R225, R178, R225 ;  /* 0x000000e1b2e17221 */ /* 0x008fc60000000000 */
[----:B------:R1:W-:Y:S01]  /*57d0*/  STL [R1+0x54], R226 ;  /* 0x000054e201007387 */ /* 0x0003e20000100800 */
[----:B----4-:R-:W-:-:S03]  /*57e0*/  FADD R224, R179, R224 ;  /* 0x000000e0b3e07221 */ /* 0x010fc60000000000 */
        /* <DEDUP_REMOVED lines=27> */
[----:B-1----:R-:W4:Y:S04]  /*59a0*/  LDL.LU R226, [R1+0x98] ;  /* 0x0000980001e27983 */ /* 0x002f280000300800 */
[----:B------:R1:W-:Y:S04]  /*59b0*/  STL [R1+0x8c], R20 ;  /* 0x00008c1401007387 */ /* 0x0003e80000100800 */
[----:B--2---:R-:W2:Y:S04]  /*59c0*/  LDL.LU R225, [R1+0x9c] ;  /* 0x00009c0001e17983 */ /* 0x004ea80000300800 */
[----:B------:R1:W-:Y:S04]  /*59d0*/  STL [R1+0x90], R19 ;  /* 0x0000901301007387 */ /* 0x0003e80000100800 */
[----:B---3--:R-:W3:Y:S04]  /*59e0*/  LDL.LU R224, [R1+0xa0] ;  /* 0x0000a00001e07983 */ /* 0x008ee80000300800 */
[----:B----4-:R-:W4:Y:S04]  /*59f0*/  LDL.LU R223, [R1+0xa4] ;  /* 0x0000a40001df7983 */ /* 0x010f280000300800 */
        /* <DEDUP_REMOVED lines=10> */
[----:B-1----:R-:W4:Y:S04]  /*5aa0*/  LDL.LU R20, [R1+0xd0] ;  /* 0x0000d00001147983 */ /* 0x002f280000300800 */
[----:B------:R-:W4:Y:S01]  /*5ab0*/  LDL.LU R19, [R1+0xd4] ;  /* 0x0000d40001137983 */ /* 0x000f220000300800 */
[----:B------:R-:W-:-:S01]  /*5ac0*/  FADD R227, R193, R227 ;  /* 0x000000e3c1e37221 */ /* 0x000fc20000000000 */
[----:B------:R-:W-:-:S04]  /*5ad0*/  FADD R226, R194, R226 ;  /* 0x000000e2c2e27221 */ /* 0x000fc80000000000 */
[----:B------:R0:W-:Y:S01]  /*5ae0*/  STL [R1+0x94], R227 ;  /* 0x000094e301007387 */ /* 0x0001e20000100800 */
[----:B--2---:R-:W-:-:S03]  /*5af0*/  FADD R225, R195, R225 ;  /* 0x000000e1c3e17221 */ /* 0x004fc60000000000 */
        /* <DEDUP_REMOVED lines=253> */
[----:B------:R-:W-:Y:S01]  /*6ad0*/  STL [R1+0x1e8], R227 ;  /* 0x0001e8e301007387 */ /* 0x000fe20000100800 */
[----:B--2---:R-:W-:-:S03]  /*6ae0*/  FADD R225, R88, R225 ;  /* 0x000000e158e17221 */ /* 0x004fc60000000000 */
[----:B------:R-:W-:Y:S01]  /*6af0*/  STL [R1+0x1ec], R226 ;  /* 0x0001ece201007387 */ /* 0x000fe20000100800 */
[----:B---3--:R-:W-:-:S03]  /*6b00*/  FADD R224, R89, R224 ;  /* 0x000000e059e07221 */ /* 0x008fc60000000000 */
[----:B------:R-:W-:Y:S01]  /*6b10*/  STL [R1+0x1f0], R225 ;  /* 0x0001f0e101007387 */ /* 0x000fe20000100800 */
[----:B----4-:R-:W-:-:S03]  /*6b20*/  FADD R223, R90, R223 ;  /* 0x000000df5adf7221 */ /* 0x010fc60000000000 */
[----:B------:R-:W-:Y:S01]  /*6b30*/  STL [R1+0x1f4], R224 ;  /* 0x0001f4e001007387 */ /* 0x000fe20000100800 */
[----:B------:R-:W-:-:S03]  /*6b40*/  FADD R222, R91, R222 ;  /* 0x000000de5bde7221 */ /* 0x000fc60000000000 */
        /* <DEDUP_REMOVED lines=19> */
[----:B------:R-:W-:-:S01]  /*6c80*/  FADD R20, R101, R20 ;  /* 0x0000001465147221 */ /* 0x000fc20000000000 */
[----:B------:R-:W-:-:S05]  /*6c90*/  FADD R19, R102, R19 ;  /* 0x0000001366137221 */ /* 0x000fca0000000000 */
[----:B------:R0:W-:Y:S04]  /*6ca0*/  STL [R1+0x228], R19 ;  /* 0x0002281301007387 */ /* 0x0001e80000100800 */
[----:B------:R-:W-:Y:S04]  /*6cb0*/  STL [R1+0x220], R21 ;  /* 0x0002201501007387 */ /* 0x000fe80000100800 */
        /* <DEDUP_REMOVED lines=20> */
[----:B---3--:R-:W-:-:S03]  /*6e00*/  FADD R20, R104, R20 ;  /* 0x0000001468147221 */ /* 0x008fc60000000000 */
[----:B0-----:R3:W5:Y:S01]  /*6e10*/  LDL.LU R19, [R1+0x2c0] ;  /* 0x0002c00001137983 */ /* 0x0017620000300800 */
[----:B----4-:R-:W-:-:S03]  /*6e20*/  FADD R21, R105, R21 ;  /* 0x0000001569157221 */ /* 0x010fc60000000000 */
[----:B------:R0:W-:Y:S01]  /*6e30*/  STL [R1+0x230], R20 ;  /* 0x0002301401007387 */ /* 0x0001e20000100800 */
[----:B------:R-:W-:-:S01]  /*6e40*/  FADD R22, R106, R22 ;  /* 0x000000166a167221 */ /* 0x000fc20000000000 */
[----:B------:R-:W-:Y:S02]  /*6e50*/  FADD R23, R107, R23 ;  /* 0x000000176b177221 */ /* 0x000fe40000000000 */
[----:B0-----:R3:W5:Y:S01]  /*6e60*/  LDL.LU R20, [R1+0x2bc] ;  /* 0x0002bc0001147983 */ /* 0x0017620000300800 */
[----:B------:R-:W-:-:S03]  /*6e70*/  FADD R216, R108, R216 ;  /* 0x000000d86cd87221 */ /* 0x000fc60000000000 */
[----:B------:R0:W-:Y:S01]  /*6e80*/  STL [R1+0x234], R21 ;  /* 0x0002341501007387 */ /* 0x0001e20000100800 */
[----:B------:R-:W-:-:S01]  /*6e90*/  FADD R217, R109, R217 ;  /* 0x000000d96dd97221 */ /* 0x000fc20000000000 */
[----:B------:R-:W-:Y:S02]  /*6ea0*/  FADD R218, R110, R218 ;  /* 0x000000da6eda7221 */ /* 0x000fe40000000000 */
[----:B0-----:R3:W5:Y:S04]  /*6eb0*/  LDL.LU R21, [R1+0x2b8] ;  /* 0x0002b80001157983 */ /* 0x0017680000300800 */
[----:B------:R0:W-:Y:S01]  /*6ec0*/  STL [R1+0x238], R22 ;  /* 0x0002381601007387 */ /* 0x0001e20000100800 */
[----:B------:R-:W-:-:S01]  /*6ed0*/  FADD R219, R111, R219 ;  /* 0x000000db6fdb7221 */ /* 0x000fc20000000000 */
[----:B------:R-:W-:-:S02]  /*6ee0*/  FADD R220, R112, R220 ;  /* 0x000000dc70dc7221 */ /* 0x000fc40000000000 */
[----:B0-----:R3:W5:Y:S04]  /*6ef0*/  LDL.LU R22, [R1+0x2b4] ;  /* 0x0002b40001167983 */ /* 0x0017680000300800 */
[----:B------:R0:W-:Y:S01]  /*6f00*/  STL [R1+0x23c], R23 ;  /* 0x00023c1701007387 */ /* 0x0001e20000100800 */
[----:B------:R-:W-:-:S01]  /*6f10*/  FADD R221, R113, R221 ;  /* 0x000000dd71dd7221 */ /* 0x000fc20000000000 */
[----:B------:R-:W-:Y:S02]  /*6f20*/  FADD R222, R114, R222 ;  /* 0x000000de72de7221 */ /* 0x000fe40000000000 */
[----:B0-----:R3:W5:Y:S04]  /*6f30*/  LDL.LU R23, [R1+0x2b0] ;  /* 0x0002b00001177983 */ /* 0x0017680000300800 */
[----:B------:R0:W-:Y:S01]  /*6f40*/  STL [R1+0x240], R216 ;  /* 0x000240d801007387 */ /* 0x0001e20000100800 */
[----:B------:R-:W-:-:S03]  /*6f50*/  FADD R223, R115, R223 ;  /* 0x000000df73df7221 */ /* 0x000fc60000000000 */
        /* <DEDUP_REMOVED lines=13> */
[----:B------:R0:W-:Y:S04]  /*7030*/  STL [R1+0x254], R221 ;  /* 0x000254dd01007387 */ /* 0x0001e80000100800 */
        /* <DEDUP_REMOVED lines=12> */
[----:B0-----:R3:W5:Y:S01]  /*7100*/  LDL.LU R227, [R1+0x280] ;  /* 0x0002800001e37983 */ /* 0x0017620000300800 */
        /* <DEDUP_REMOVED lines=18> */
[----:B---3--:R-:W-:-:S06]  /*7230*/  UMOV UR6, URZ ;  /* 0x0000003f00067c82 */ /* 0x008fcc0008000000 */
.L_x_24:
[----:B------:R-:W-:Y:S05]  /*7240*/  @!P1 BRA `(.L_x_25) ;  /* 0x0000000000049947 */ /* 0x000fea0003800000 */
[----:B------:R-:W-:Y:S01]  /*7250*/  BPT.TRAP 0x1 ;  /* 0x000000040000795c */ /* 0x000fe20000300000 */
.L_x_25:
[----:B------:R-:W-:Y:S02]  /*7260*/  UISETP.GT.U32.AND UP0, UPT, UR7, 0x1, UPT ;  /* 0x000000010700788c */ /* 0x000fe4000bf04070 */
[----:B------:R-:W-:-:S04]  /*7270*/  ULEA UR21, UR10, UR13, 0x3 ;  /* 0x0000000d0a157291 */ /* 0x000fc8000f8e183f */
[----:B------:R-:W-:Y:S01]  /*7280*/  UIADD3 UR21, UR21, 0x10, URZ ;  /* 0x0000001015157890 */ /* 0x000fe2000fffe03f */
[----:B------:R-:W-:-:S03]  /*7290*/  PLOP3.LUT P0, PT, PT, PT, UP0, 0x80, 0x0 ;  /* 0x000000000000781c */ /* 0x000fc60003f0f008 */
[----:B------:R-:W-:-:S09]  /*72a0*/  UPRMT UR21, URZ, 0x654, UR21 ;  /* 0x000006543f157896 */ /* 0x000fd20008000015 */
[----:B------:R-:W-:Y:S01]  /*72b0*/  SYNCS.ARRIVE.TRANS64.RED.A1T0 RZ, [UR21], RZ ;  /* 0x000000ffffff79a7 */ /* 0x000fe20008100415 */
[----:B------:R-:W-:Y:S05]  /*72c0*/  @P0 BRA `(.L_x_26) ;  /* 0x0000000000040947 */ /* 0x000fea0003800000 */
[----:B------:R-:W-:Y:S01]  /*72d0*/  BPT.TRAP 0x1 ;  /* 0x000000040000795c */ /* 0x000fe20000300000 */
.L_x_26:
[----:B------:R-:W-:Y:S02]  /*72e0*/  UISETP.GT.AND UP2, UPT, UR16, 0x1, UPT ;  /* 0x000000011000788c */ /* 0x000fe4000bf44270 */
[----:B------:R-:W-:Y:S02]  /*72f0*/  UIADD3 UR12, UR12, 0x1, URZ ;  /* 0x000000010c0c7890 */ /* 0x000fe4000fffe03f */
[----:B------:R-:W-:Y:S02]  /*7300*/  UIADD3 UR10, UR10, 0x1, URZ ;  /* 0x000000010a0a7890 */ /* 0x000fe4000fffe03f */
[----:B------:R-:W-:Y:S01]  /*7310*/  PLOP3.LUT P0, PT, PT, PT, UP2, 0x80, 0x0 ;  /* 0x000000000000781c */ /* 0x000fe20003f0f028 */
[----:B------:R-:W-:Y:S02]  /*7320*/  UISETP.NE.AND UP0, UPT, UR12, 0x2, UPT ;  /* 0x000000020c00788c */ /* 0x000fe4000bf05270 */
[----:B------:R-:W-:Y:S02]  /*7330*/  UIADD3 UR22, UR16, -0x1, URZ ;  /* 0xffffffff10167890 */ /* 0x000fe4000fffe03f */
[----:B------:R-:W-:-:S02]  /*7340*/  USEL UR16, URZ, 0x1, UP0 ;  /* 0x000000013f107887 */ /* 0x000fc40008000000 */
[----:B------:R-:W-:Y:S02]  /*7350*/  UISETP.NE.AND UP1, UPT, UR10, 0x2, UPT ;  /* 0x000000020a00788c */ /* 0x000fe4000bf25270 */
[----:B------:R-:W-:Y:S02]  /*7360*/  ULOP3.LUT UR15, UR15, UR16, URZ, 0x3c, !UPT ;  /* 0x000000100f0f7292 */ /* 0x000fe4000f8e3c3f */
[----:B------:R-:W-:Y:S02]  /*7370*/  USEL UR12, UR12, URZ, UP0 ;  /* 0x0000003f0c0c7287 */ /* 0x000fe40008000000 */
[----:B------:R-:W-:Y:S01]  /*7380*/  USEL UR10, UR10, URZ, UP1 ;  /* 0x0000003f0a0a7287 */ /* 0x000fe20008800000 */
[----:B------:R-:W-:Y:S01]  /*7390*/  UMOV UR21, 0x1 ;  /* 0x0000000100157882 */ /* 0x000fe20000000000 */
[----:B------:R-:W-:Y:S01]  /*73a0*/  UMOV UR16, UR22 ;  /* 0x0000001600107c82 */ /* 0x000fe20008000000 */
[----:B------:R-:W-:Y:S09]  /*73b0*/  @P0 BRA `(.L_x_27) ;  /* 0xffffffd4008c0947 */ /* 0x000ff2000383ffff */
.L_x_19:
[----:B------:R-:W-:-:S04]  /*73c0*/  UISETP.NE.AND UP0, UPT, UR6, URZ, UPT ;  /* 0x0000003f0600728c */ /* 0x000fc8000bf05270 */
[----:B------:R-:W-:-:S06]  /*73d0*/  USEL UR6, URZ, 0x1, !UP0 ;  /* 0x000000013f067887 */ /* 0x000fcc000c000000 */
[----:B------:R-:W-:-:S13]  /*73e0*/  ISETP.NE.AND P0, PT, RZ, UR6, PT ;  /* 0x00000006ff007c0c */ /* 0x000fda000bf05270 */
[----:B------:R-:W-:Y:S05]  /*73f0*/  @!P0 BRA `(.L_x_28) ;  /* 0x0000002000dc8947 */ /* 0x000fea0003800000 */
[----:B------:R-:W-:Y:S02]  /*7400*/  WARPGROUP.DEPBAR.LE gsb0, 0x0 ;  /* 0x00008000000079c5 */ /* 0x000fe40000010000 */
[----:B-----5:R-:W-:Y:S01]  /*7410*/  FADD R227, R121, R227 ;  /* 0x000000e379e37221 */ /* 0x020fe20000000000 */
[----:B------:R-:W-:Y:S01]  /*7420*/  FADD R226, R122, R226 ;  /* 0x000000e27ae27221 */ /* 0x000fe20000000000 */
[----:B------:R-:W-:Y:S01]  /*7430*/  FADD R225, R123, R225 ;  /* 0x000000e17be17221 */ /* 0x000fe20000000000 */
[----:B------:R-:W-:Y:S01]  /*7440*/  FADD R224, R124, R224 ;  /* 0x000000e07ce07221 */ /* 0x000fe20000000000 */
[----:B------:R-:W-:Y:S01]  /*7450*/  FADD R223, R125, R223 ;  /* 0x000000df7ddf7221 */ /* 0x000fe20000000000 */
[----:B------:R3:W-:Y:S01]  /*7460*/  STL [R1+0x280], R227 ;  /* 0x000280e301007387 */ /* 0x0007e20000100800 */
[----:B------:R-:W-:Y:S01]  /*7470*/  FADD R222, R126, R222 ;  /* 0x000000de7ede7221 */ /* 0x000fe20000000000 */
        /* <DEDUP_REMOVED lines=8> */
[----:B---3--:R-:W3:Y:S01]  /*7500*/  LDL.LU R227, [R1] ;  /* 0x0000000001e37983 */ /* 0x008ee20000300800 */
[----:B------:R-:W-:Y:S01]  /*7510*/  FADD R21, R135, R21 ;  /* 0x0000001587157221 */ /* 0x000fe20000000000 */
[----:B------:R-:W-:Y:S01]  /*7520*/  FADD R20, R136, R20 ;  /* 0x0000001488147221 */ /* 0x000fe20000000000 */
[----:B------:R-:W-:Y:S01]  /*7530*/  FADD R19, R137, R19 ;  /* 0x0000001389137221 */ /* 0x000fe20000000000 */
[----:B------:R-:W-:Y:S01]  /*7540*/  STL [R1+0x284], R226 ;  /* 0x000284e201007387 */ /* 0x000fe20000100800 */
        /* <DEDUP_REMOVED lines=43> */
[----:B------:R4:W-:Y:S04]  /*7800*/  STL [R1+0x2f8], R5 ;  /* 0x0002f80501007387 */ /* 0x0009e80000100800 */
[----:B----4-:R-:W4:Y:S04]  /*7810*/  LDL.LU R5, [R1+0x4] ;  /* 0x0000040001057983 */ /* 0x010f280000300800 */
[----:B------:R-:W2:Y:S04]  /*7820*/  LDL.LU R6, [R1+0x8] ;  /* 0x0000080001067983 */ /* 0x000ea80000300800 */
[----:B------:R-:W2:Y:S01]  /*7830*/  LDL.LU R7, [R1+0xc] ;  /* 0x00000c0001077983 */ /* 0x000ea20000300800 */
[----:B---3--:R-:W-:-:S05]  /*7840*/  FADD R227, R156, R227 ;  /* 0x000000e39ce37221 */ /* 0x008fca0000000000 */
[----:B------:R3:W-:Y:S04]  /*7850*/  STL [R1], R227 ;  /* 0x000000e301007387 */ /* 0x0007e80000100800 */
[----:B------:R-:W2:Y:S04]  /*7860*/  LDL.LU R8, [R1+0x10] ;  /* 0x0000100001087983 */ /* 0x000ea80000300800 */
        /* <DEDUP_REMOVED lines=26> */
[----:B---3--:R-:W3:Y:S01]  /*7a10*/  LDL.LU R227, [R1+0x7c] ;  /* 0x00007c0001e37983 */ /* 0x008ee20000300800 */
[----:B----4-:R-:W-:Y:S01]  /*7a20*/  FADD R5, R157, R5 ;  /* 0x000000059d057221 */ /* 0x010fe20000000000 */
[----:B--2---:R-:W-:-:S04]  /*7a30*/  FADD R6, R158, R6 ;  /* 0x000000069e067221 */ /* 0x004fc80000000000 */
[----:B------:R2:W-:Y:S01]  /*7a40*/  STL [R1+0x4], R5 ;  /* 0x0000040501007387 */ /* 0x0005e20000100800 */
[----:B------:R-:W-:-:S03]  /*7a50*/  FADD R7, R159, R7 ;  /* 0x000000079f077221 */ /* 0x000fc60000000000 */
[----:B------:R4:W-:Y:S04]  /*7a60*/  STL [R1+0x8], R6 ;  /* 0x0000080601007387 */ /* 0x0009e80000100800 */
[----:B------:R0:W-:Y:S01]  /*7a70*/  STL [R1+0xc], R7 ;  /* 0x00000c0701007387 */ /* 0x0001e20000100800 */
[----:B------:R-:W-:Y:S01]  /*7a80*/  FADD R8, R160, R8 ;  /* 0x00000008a0087221 */ /* 0x000fe20000000000 */
[----:B------:R-:W-:-:S04]  /*7a90*/  FADD R9, R161, R9 ;  /* 0x00000009a1097221 */ /* 0x000fc80000000000 */
        /* <DEDUP_REMOVED lines=50> */
[----:B--2---:R-:W2:Y:S01]  /*7dc0*/  LDL.LU R5, [R1+0x80] ;  /* 0x0000800001057983 */ /* 0x004ea20000300800 */
[----:B---3--:R-:W-:-:S03]  /*7dd0*/  FADD R227, R187, R227 ;  /* 0x000000e3bbe37221 */ /* 0x008fc60000000000 */
[----:B------:R3:W-:Y:S04]  /*7de0*/  STL [R1+0x74], R225 ;  /* 0x000074e101007387 */ /* 0x0007e80000100800 */
[----:B----4-:R-:W4:Y:S04]  /*7df0*/  LDL.LU R6, [R1+0x84] ;  /* 0x0000840001067983 */ /* 0x010f280000300800 */
[----:B------:R3:W-:Y:S04]  /*7e00*/  STL [R1+0x78], R226 ;  /* 0x000078e201007387 */ /* 0x0007e80000100800 */
[----:B0-----:R-:W4:Y:S04]  /*7e10*/  LDL.LU R7, [R1+0x88] ;  /* 0x0000880001077983 */ /* 0x001f280000300800 */
[----:B------:R0:W-:Y:S04]  /*7e20*/  STL [R1+0x7c], R227 ;  /* 0x00007ce301007387 */ /* 0x0001e80000100800 */
        /* <DEDUP_REMOVED lines=25> */
[----:B---3--:R-:W3:Y:S04]  /*7fc0*/  LDL.LU R225, [R1+0xf0] ;  /* 0x0000f00001e17983 */ /* 0x008ee80000300800 */
[----:B------:R-:W3:Y:S04]  /*7fd0*/  LDL.LU R226, [R1+0xf4] ;  /* 0x0000f40001e27983 */ /* 0x000ee80000300800 */
[----:B0-----:R-:W3:Y:S01]  /*7fe0*/  LDL.LU R227, [R1+0xf8] ;  /* 0x0000f80001e37983 */ /* 0x001ee20000300800 */
[----:B--2---:R-:W-:Y:S01]  /*7ff0*/  FADD R5, R188, R5 ;  /* 0x00000005bc057221 */ /* 0x004fe20000000000 */
        /* <DEDUP_REMOVED lines=54> */
[----:B---3--:R-:W-:-:S03]  /*8360*/  FADD R225, R24, R225 ;  /* 0x000000e118e17221 */ /* 0x008fc60000000000 */
[----:B------:R3:W-:Y:S01]  /*8370*/  STL [R1+0xec], R224 ;  /* 0x0000ece001007387 */ /* 0x0007e20000100800 */
[----:B------:R-:W-:-:S03]  /*8380*/  FADD R226, R25, R226 ;  /* 0x000000e219e27221 */ /* 0x000fc60000000000 */
[----:B0-----:R-:W3:Y:S01]  /*8390*/  LDL.LU R5, [R1+0xfc] ;  /* 0x0000fc0001057983 */ /* 0x001ee20000300800 */
[----:B------:R-:W-:-:S03]  /*83a0*/  FADD R227, R26, R227 ;  /* 0x000000e31ae37221 */ /* 0x000fc60000000000 */
[----:B------:R0:W-:Y:S04]  /*83b0*/  STL [R1+0xf0], R225 ;  /* 0x0000f0e101007387 */ /* 0x0001e80000100800 */
[----:B-1----:R-:W3:Y:S04]  /*83c0*/  LDL.LU R6, [R1+0x100] ;  /* 0x0001000001067983 */ /* 0x002ee80000300800 */
[----:B------:R1:W-:Y:S04]  /*83d0*/  STL [R1+0xf4], R226 ;  /* 0x0000f4e201007387 */ /* 0x0003e80000100800 */
[----:B--2---:R-:W2:Y:S04]  /*83e0*/  LDL.LU R7, [R1+0x104] ;  /* 0x0001040001077983 */ /* 0x004ea80000300800 */
[----:B------:R1:W-:Y:S04]  /*83f0*/  STL [R1+0xf8], R227 ;  /* 0x0000f8e301007387 */ /* 0x0003e80000100800 */
        /* <DEDUP_REMOVED lines=25> */
[----:B0-----:R-:W3:Y:S04]  /*8590*/  LDL.LU R225, [R1+0x16c] ;  /* 0x00016c0001e17983 */ /* 0x001ee80000300800 */
[----:B-1----:R-:W3:Y:S04]  /*85a0*/  LDL.LU R226, [R1+0x170] ;  /* 0x0001700001e27983 */ /* 0x002ee80000300800 */
[----:B------:R-:W3:Y:S01]  /*85b0*/  LDL.LU R227, [R1+0x174] ;  /* 0x0001740001e37983 */ /* 0x000ee20000300800 */
[----:B------:R-:W-:Y:S01]  /*85c0*/  FADD R5, R27, R5 ;  /* 0x000000051b057221 */ /* 0x000fe20000000000 */
[----:B------:R-:W-:-:S04]  /*85d0*/  FADD R6, R28, R6 ;  /* 0x000000061c067221 */ /* 0x000fc80000000000 */
[----:B------:R0:W-:Y:S01]  /*85e0*/  STL [R1+0xfc], R5 ;  /* 0x0000fc0501007387 */ /* 0x0001e20000100800 */
[----:B--2---:R-:W-:-:S03]  /*85f0*/  FADD R7, R29, R7 ;  /* 0x000000071d077221 */ /* 0x004fc60000000000 */
        /* <DEDUP_REMOVED lines=178> */
[----:B------:R-:W3:Y:S04]  /*9120*/  LDL.LU R224, [R1+0x260] ;  /* 0x0002600001e07983 */ /* 0x000ee80000300800 */
[----:B0-----:R-:W3:Y:S04]  /*9130*/  LDL.LU R225, [R1+0x264] ;  /* 0x0002640001e17983 */ /* 0x001ee80000300800 */
[----:B-1----:R-:W3:Y:S04]  /*9140*/  LDL.LU R226, [R1+0x268] ;  /* 0x0002680001e27983 */ /* 0x002ee80000300800 */
[----:B------:R-:W3:Y:S01]  /*9150*/  LDL.LU R227, [R1+0x26c] ;  /* 0x00026c0001e37983 */ /* 0x000ee20000300800 */
[----:B------:R-:W-:-:S05]  /*9160*/  FADD R5, R89, R5 ;  /* 0x0000000559057221 */ /* 0x000fca0000000000 */
[----:B------:R0:W-:Y:S01]  /*9170*/  STL [R1+0x1f4], R5 ;  /* 0x0001f40501007387 */ /* 0x0001e20000100800 */
[----:B------:R-:W-:-:S03]  /*9180*/  FADD R6, R90, R6 ;  /* 0x000000065a067221 */ /* 0x000fc60000000000 */
[----:B0-----:R0:W5:Y:S01]  /*9190*/  LDL.LU R5, [R1+0x2f8] ;  /* 0x0002f80001057983 */ /* 0x0011620000300800 */
[----:B--2---:R-:W-:-:S03]  /*91a0*/  FADD R7, R91, R7 ;  /* 0x000000075b077221 */ /* 0x004fc60000000000 */
[----:B------:R1:W-:Y:S01]  /*91b0*/  STL [R1+0x1f8], R6 ;  /* 0x0001f80601007387 */ /* 0x0003e20000100800 */
[----:B----4-:R-:W-:Y:S01]  /*91c0*/  FADD R8, R92, R8 ;  /* 0x000000085c087221 */ /* 0x010fe20000000000 */
[----:B------:R-:W-:Y:S02]  /*91d0*/  FADD R9, R93, R9 ;  /* 0x000000095d097221 */ /* 0x000fe40000000000 */
[----:B-1----:R0:W5:Y:S01]  /*91e0*/  LDL.LU R6, [R1+0x2f4] ;  /* 0x0002f40001067983 */ /* 0x0021620000300800 */
[----:B------:R-:W-:-:S03]  /*91f0*/  FADD R10, R94, R10 ;  /* 0x0000000a5e0a7221 */ /* 0x000fc60000000000 */
[----:B------:R1:W-:Y:S01]  /*9200*/  STL [R1+0x1fc], R7 ;  /* 0x0001fc0701007387 */ /* 0x0003e20000100800 */
[----:B------:R-:W-:-:S03]  /*9210*/  FADD R11, R95, R11 ;  /* 0x0000000b5f0b7221 */ /* 0x000fc60000000000 */
[----:B-1----:R0:W5:Y:S01]  /*9220*/  LDL.LU R7, [R1+0x2f0] ;  /* 0x0002f00001077983 */ /* 0x0021620000300800 */
[----:B------:R-:W-:-:S03]  /*9230*/  FADD R12, R96, R12 ;  /* 0x0000000c600c7221 */ /* 0x000fc60000000000 */
[----:B------:R1:W-:Y:S01]  /*9240*/  STL [R1+0x200], R8 ;  /* 0x0002000801007387 */ /* 0x0003e20000100800 */
[----:B------:R-:W-:Y:S01]  /*9250*/  FADD R13, R97, R13 ;  /* 0x0000000d610d7221 */ /* 0x000fe20000000000 */
[----:B------:R-:W-:Y:S02]  /*9260*/  FADD R14, R98, R14 ;  /* 0x0000000e620e7221 */ /* 0x000fe40000000000 */
[----:B-1----:R0:W5:Y:S04]  /*9270*/  LDL.LU R8, [R1+0x2ec] ;  /* 0x0002ec0001087983 */ /* 0x0021680000300800 */
[----:B------:R1:W-:Y:S01]  /*9280*/  STL [R1+0x204], R9 ;  /* 0x0002040901007387 */ /* 0x0003e20000100800 */
[----:B------:R-:W-:Y:S01]  /*9290*/  FADD R15, R99, R15 ;  /* 0x0000000f630f7221 */ /* 0x000fe20000000000 */
[----:B------:R-:W-:-:S02]  /*92a0*/  FADD R16, R100, R16 ;  /* 0x0000001064107221 */ /* 0x000fc40000000000 */
[----:B-1----:R0:W5:Y:S04]  /*92b0*/  LDL.LU R9, [R1+0x2e8] ;  /* 0x0002e80001097983 */ /* 0x0021680000300800 */
[----:B------:R1:W-:Y:S01]  /*92c0*/  STL [R1+0x208], R10 ;  /* 0x0002080a01007387 */ /* 0x0003e20000100800 */
[----:B------:R-:W-:-:S03]  /*92d0*/  FADD R17, R101, R17 ;  /* 0x0000001165117221 */ /* 0x000fc60000000000 */
        /* <DEDUP_REMOVED lines=38> */
[----:B---3--:R-:W-:-:S03]  /*9540*/  FADD R222, R114, R222 ;  /* 0x000000de72de7221 */ /* 0x008fc60000000000 */
        /* <DEDUP_REMOVED lines=16> */
[----:B------:R1:W-:Y:S04]  /*9650*/  STL [R1+0x254], R221 ;  /* 0x000254dd01007387 */ /* 0x0003e80000100800 */
        /* <DEDUP_REMOVED lines=12> */
[----:B-1----:R0:W5:Y:S01]  /*9720*/  LDL.LU R227, [R1+0x280] ;  /* 0x0002800001e37983 */ /* 0x0021620000300800 */
[----:B------:R-:W-:Y:S01]  /*9730*/  FADD R4, R152, R4 ;  /* 0x0000000498047221 */ /* 0x000fe20000000000 */
[----:B------:R-:W-:Y:S01]  /*9740*/  FADD R3, R153, R3 ;  /* 0x0000000399037221 */ /* 0x000fe20000000000 */
[----:B------:R-:W-:Y:S01]  /*9750*/  FADD R2, R154, R2 ;  /* 0x000000029a027221 */ /* 0x000fe20000000000 */
[----:B------:R-:W-:-:S07]  /*9760*/  FADD R0, R155, R0 ;  /* 0x000000009b007221 */ /* 0x000fce0000000000 */
.L_x_28:
[----:B------:R-:W-:Y:S02]  /*9770*/  WARPGROUP.DEPBAR.LE gsb0, 0x0 ;  /* 0x00008000000079c5 */ /* 0x000fe40000010000 */
[----:B------:R-:W3:Y:S02]  /*9780*/  LDC R24, c[0x0][0x28c] ;  /* 0x0000a300ff187b82 */ /* 0x000ee40000000800 */
[----:B---3--:R-:W-:-:S13]  /*9790*/  ISETP.GE.AND P0, PT, R24, 0x1, PT ;  /* 0x000000011800780c */ /* 0x008fda0003f06270 */
[----:B------:R-:W-:Y:S05]  /*97a0*/  @!P0 BRA `(.L_x_29) ;  /* 0x0000000000408947 */ /* 0x000fea0003800000 */
[----:B------:R-:W-:-:S06]  /*97b0*/  UISETP.NE.AND UP0, UPT, UR8, 0x3, UPT ;  /* 0x000000030800788c */ /* 0x000fcc000bf05270 */
[----:B------:R-:W-:-:S13]  /*97c0*/  PLOP3.LUT P0, PT, PT, PT, UP0, 0x80, 0x0 ;  /* 0x000000000000781c */ /* 0x000fda0003f0f008 */
[----:B------:R-:W-:Y:S05]  /*97d0*/  @!P0 BRA `(.L_x_30) ;  /* 0x0000000000048947 */ /* 0x000fea0003800000 */
[----:B------:R-:W-:Y:S01]  /*97e0*/  BPT.TRAP 0x1 ;  /* 0x000000040000795c */ /* 0x000fe20000300000 */
.L_x_30:
[----:B------:R-:W-:-:S04]  /*97f0*/  UISETP.LT.AND UP0, UPT, UR9, 0x1, UPT ;  /* 0x000000010900788c */ /* 0x000fc8000bf01270 */
[----:B------:R-:W-:Y:S02]  /*9800*/  USEL UR6, UR9, 0x1, UP0 ;  /* 0x0000000109067887 */ /* 0x000fe40008000000 */
[----:B------:R-:W-:Y:S02]  /*9810*/  UISETP.GT.U32.AND UP0, UPT, UR7, 0x1, UPT ;  /* 0x000000010700788c */ /* 0x000fe4000bf04070 */
[----:B------:R-:W-:-:S04]  /*9820*/  UIADD3 UR6, UR5, UR9, -UR6 ;  /* 0x0000000905067290 */ /* 0x000fc8000fffe806 */
[----:B------:R-:W-:Y:S01]  /*9830*/  USHF.L.U32 UR6, UR6, 0x3, URZ ;  /* 0x0000000306067899 */ /* 0x000fe2000800063f */
[----:B------:R-:W-:-:S03]  /*9840*/  PLOP3.LUT P0, PT, PT, PT, UP0, 0x80, 0x0 ;  /* 0x000000000000781c */ /* 0x000fc60003f0f008 */
[----:B------:R-:W-:-:S04]  /*9850*/  ULOP3.LUT UR6, UR6, 0x8, URZ, 0xc0, !UPT ;  /* 0x0000000806067892 */ /* 0x000fc8000f8ec03f */
[----:B------:R-:W-:-:S04]  /*9860*/  UIADD3 UR6, UR13, 0x10, UR6 ;  /* 0x000000100d067890 */ /* 0x000fc8000fffe006 */
[----:B------:R-:W-:-:S09]  /*9870*/  UPRMT UR6, URZ, 0x654, UR6 ;  /* 0x000006543f067896 */ /* 0x000fd20008000006 */
[----:B------:R-:W-:Y:S01]  /*9880*/  SYNCS.ARRIVE.TRANS64.RED.A1T0 RZ, [UR6], RZ ;  /* 0x000000ffffff79a7 */ /* 0x000fe20008100406 */
[----:B------:R-:W-:Y:S05]  /*9890*/  @P0 BRA `(.L_x_29) ;  /* 0x0000000000040947 */ /* 0x000fea0003800000 */
[----:B------:R-:W-:Y:S01]  /*98a0*/  BPT.TRAP 0x1 ;  /* 0x000000040000795c */ /* 0x000fe20000300000 */
.L_x_29:
[----:B------:R3:W-:Y:S01]  /*98b0*/  STL [R1+0x288], R3 ;  /* 0x0002880301007387 */ /* 0x0007e20000100800 */
[----:B------:R-:W4:Y:S01]  /*98c0*/  LDC R42, c[0x0][0x288] ;  /* 0x0000a200ff2a7b82 */ /* 0x000f220000000800 */
[----:B------:R-:W-:Y:S02]  /*98d0*/  ULDC UR6, c[0x0][0x284] ;  /* 0x0000a10000067ab9 */ /* 0x000fe40000000800 */
[----:B---3--:R-:W3:Y:S04]  /*98e0*/  LDL.LU R3, [R1+0x27c] ;  /* 0x00027c0001037983 */ /* 0x008ee80000300800 */
[----:B------:R0:W-:Y:S04]  /*98f0*/  STL [R1+0x284], R2 ;  /* 0x0002840201007387 */ /* 0x0001e80000100800 */
[----:B-----5:R1:W-:Y:S01]  /*9900*/  STL [R1+0x280], R0 ;  /* 0x0002800001007387 */ /* 0x0203e20000100800 */
[----:B0-----:R-:W0:Y:S03]  /*9910*/  S2R R2, SR_TID.X ;  /* 0x0000000000027919 */ /* 0x001e260000002100 */
[----:B-1----:R-:W2:Y:S01]  /*9920*/  LDL.LU R0, [R1+0x278] ;  /* 0x0002780001007983 */ /* 0x002ea20000300800 */
[----:B------:R-:W-:Y:S01]  /*9930*/  IMAD.MOV.U32 R37, RZ, RZ, RZ ;  /* 0x000000ffff257224 */ /* 0x000fe200078e00ff */
[----:B0-----:R-:W-:-:S02]  /*9940*/  SHF.R.U32.HI R24, RZ, 0x7, R2 ;  /* 0x00000007ff187819 */ /* 0x001fc40000011602 */
[----:B------:R-:W-:Y:S02]  /*9950*/  SHF.R.U32.HI R25, RZ, 0x2, R2 ;  /* 0x00000002ff197819 */ /* 0x000fe40000011602 */
[----:B------:R-:W-:Y:S02]  /*9960*/  LOP3.LUT R24, R24, 0x1, RZ, 0xc0, !PT ;  /* 0x0000000118187812 */ /* 0x000fe400078ec0ff */
[----:B------:R-:W-:Y:S02]  /*9970*/  LOP3.LUT R26, R2, 0x60, RZ, 0xc0, !PT ;  /* 0x00000060021a7812 */ /* 0x000fe400078ec0ff */
[----:B------:R-:W-:Y:S01]  /*9980*/  LOP3.LUT R25, R25, 0x7, RZ, 0xc0, !PT ;  /* 0x0000000719197812 */ /* 0x000fe200078ec0ff */
[----:B------:R-:W-:Y:S01]  /*9990*/  IMAD.SHL.U32 R28, R24, 0x40, RZ ;  /* 0x00000040181c7824 */ /* 0x000fe200078e00ff */
[----:B------:R-:W-:-:S04]  /*99a0*/  SHF.R.U32.HI R26, RZ, 0x1, R26 ;  /* 0x00000001ff1a7819 */ /* 0x000fc8000001161a */
[--C-:B------:R-:W-:Y:S02]  /*99b0*/  IADD3 R31, RZ, -R26, -R25.reuse ;  /* 0x8000001aff1f7210 */ /* 0x100fe40007ffe819 */
[----:B------:R-:W-:-:S04]  /*99c0*/  LOP3.LUT R25, R28, 0x40, R25, 0xe2, !PT ;  /* 0x000000401c197812 */ /* 0x000fc800078ee219 */
[----:B------:R-:W-:Y:S01]  /*99d0*/  LOP3.LUT R36, R25, R26, RZ, 0xfc, !PT ;  /* 0x0000001a19247212 */ /* 0x000fe200078efcff */
[C---:B------:R-:W-:Y:S01]  /*99e0*/  IMAD.SHL.U32 R34, R2.reuse, 0x2, RZ ;  /* 0x0000000202227824 */ /* 0x040fe200078e00ff */
[----:B------:R-:W-:Y:S01]  /*99f0*/  LOP3.LUT R27, R2, 0x3, RZ, 0xc0, !PT ;  /* 0x00000003021b7812 */ /* 0x000fe200078ec0ff */
[----:B---3--:R-:W-:Y:S02]  /*9a00*/  IMAD R29, R3, 0xc0, RZ ;  /* 0x000000c0031d7824 */ /* 0x008fe400078e02ff */
[----:B------:R0:W5:Y:S01]  /*9a10*/  LDL.LU R3, [R1+0x288] ;  /* 0x0002880001037983 */ /* 0x0001620000300800 */
[----:B------:R-:W-:Y:S02]  /*9a20*/  IMAD R31, R24, -0x40, R31 ;  /* 0xffffffc0181f7824 */ /* 0x000fe400078e021f */
[----:B----4-:R-:W-:Y:S01]  /*9a30*/  ISETP.GE.AND P0, PT, R29, R42, PT ;  /* 0x0000002a1d00720c */ /* 0x010fe20003f06270 */
[----:B------:R0:W5:Y:S01]  /*9a40*/  LDL.LU R2, [R1+0x284] ;  /* 0x0002840001027983 */ /* 0x0001620000300800 */
[----:B------:R-:W-:-:S02]  /*9a50*/  IMAD R42, R27, -0x2, R42 ;  /* 0xfffffffe1b2a7824 */ /* 0x000fc400078e022a */
[C---:B--2---:R-:W-:Y:S02]  /*9a60*/  IMAD R40, R0.reuse, 0xc0, RZ ;  /* 0x000000c000287824 */ /* 0x044fe400078e02ff */
[----:B------:R-:W-:Y:S02]  /*9a70*/  IMAD.WIDE R36, R0, 0xc0, R36 ;  /* 0x000000c000247825 */ /* 0x000fe400078e0224 */
[----:B------:R0:W5:Y:S01]  /*9a80*/  LDL.LU R0, [R1+0x280] ;  /* 0x0002800001007983 */ /* 0x0001620000300800 */
[C---:B------:R-:W-:Y:S02]  /*9a90*/  ISETP.GE.OR P0, PT, R40.reuse, UR6, P0 ;  /* 0x0000000628007c0c */ /* 0x040fe40008706670 */
[----:B------:R-:W-:Y:S01]  /*9aa0*/  IADD3 R40, -R40, UR6, R31 ;  /* 0x0000000628287c10 */ /* 0x000fe2000fffe11f */
[----:B------:R-:W-:Y:S01]  /*9ab0*/  IMAD.IADD R42, R42, 0x1, -R29 ;  /* 0x000000012a2a7824 */ /* 0x000fe200078e0a1d */
[----:B------:R-:W-:Y:S01]  /*9ac0*/  LOP3.LUT R34, R29, 0x6, R34, 0xf8, !PT ;  /* 0x000000061d227812 */ /* 0x000fe200078ef822 */
[----:B------:R-:W-:-:S08]  /*9ad0*/  IMAD.MOV.U32 R41, RZ, RZ, -0x1 ;  /* 0xffffffffff297424 */ /* 0x000fd000078e00ff */
[----:B0-----:R-:W-:Y:S05]  /*9ae0*/  @P0 BRA `(.L_x_31) ;  /* 0x000000e4000c0947 */ /* 0x001fea0003800000 */
[----:B------:R-:W0:Y:S01]  /*9af0*/  LDC.64 R24, c[0x0][0x5c8] ;  /* 0x00017200ff187b82 */ /* 0x000e220000000a00 */
[----:B------:R-:W-:Y:S01]  /*9b00*/  USHF.R.S32.HI UR10, URZ, 0x1f, UR19 ;  /* 0x0000001f3f0a7899 */ /* 0x000fe20008011413 */
[--C-:B------:R-:W-:Y:S01]  /*9b10*/  SHF.R.S32.HI R35, RZ, 0x1f, R34.reuse ;  /* 0x0000001fff237819 */ /* 0x100fe20000011422 */
[----:B------:R-:W-:Y:S01]  /*9b20*/  ULDC.64 UR12, c[0x0][0x5d0] ;  /* 0x00017400000c7ab9 */ /* 0x000fe20000000a00 */
[----:B------:R-:W-:Y:S01]  /*9b30*/  BSSY B0, `(.L_x_31) ;  /* 0x0000e3e000007945 */ /* 0x000fe20003800000 */
[----:B------:R-:W-:Y:S02]  /*9b40*/  UIMAD UR6, UR10, UR12, URZ ;  /* 0x0000000c0a0672a4 */ /* 0x000fe4000f8e023f */
[----:B------:R-:W-:Y:S02]  /*9b50*/  IMAD.U32 R31, RZ, RZ, UR12 ;  /* 0x0000000cff1f7e24 */ /* 0x000fe4000f8e00ff */
[----:B------:R-:W-:Y:S02]  /*9b60*/  UIMAD UR6, UR19, UR13, UR6 ;  /* 0x0000000d130672a4 */ /* 0x000fe4000f8e0206 */
[----:B------:R-:W-:Y:S01]  /*9b70*/  IMAD.WIDE.U32 R30, R31, UR19, R34 ;  /* 0x000000131f1e7c25 */ /* 0x000fe2000f8e0022 */
[----:B------:R-:W-:-:S03]  /*9b80*/  ULDC.64 UR12, c[0x0][0x5c0] ;  /* 0x00017000000c7ab9 */ /* 0x000fc60000000a00 */
[----:B------:R-:W-:Y:S02]  /*9b90*/  VIADD R31, R31, UR6 ;  /* 0x000000061f1f7c36 */ /* 0x000fe40008000000 */
[-C--:B0-----:R-:W-:Y:S01]  /*9ba0*/  IMAD R26, R37, R24.reuse, RZ ;  /* 0x00000018251a7224 */ /* 0x081fe200078e02ff */
[----:B------:R-:W-:Y:S01]  /*9bb0*/  SHF.L.U64.HI R39, R24, 0x3, R25 ;  /* 0x0000000318277819 */ /* 0x000fe20000010219 */
[----:B------:R-:W-:-:S04]  /*9bc0*/  IMAD.WIDE.U32 R30, R36, R24, R30 ;  /* 0x00000018241e7225 */ /* 0x000fc800078e001e */
[----:B------:R-:W-:Y:S01]  /*9bd0*/  IMAD R29, R36, R25, R26 ;  /* 0x00000019241d7224 */ /* 0x000fe200078e021a */
[----:B------:R-:W-:Y:S01]  /*9be0*/  IADD3 R32, P2, R30, UR12, RZ ;  /* 0x0000000c1e207c10 */ /* 0x000fe2000ff5e0ff */
[C---:B------:R-:W-:Y:S01]  /*9bf0*/  IMAD.SHL.U32 R27, R24.reuse, 0x8, RZ ;  /* 0x00000008181b7824 */ /* 0x040fe200078e00ff */
[----:B------:R-:W-:Y:S01]  /*9c00*/  LEA R26, P4, R24, R30, 0x7 ;  /* 0x0000001e181a7211 */ /* 0x000fe200078838ff */
[----:B------:R-:W-:-:S03]  /*9c10*/  IMAD.IADD R38, R31, 0x1, R29 ;  /* 0x000000011f267824 */ /* 0x000fc600078e021d */
[----:B------:R-:W-:Y:S02]  /*9c20*/  IADD3 R30, P1, P0, R30, UR12, R27 ;  /* 0x0000000c1e1e7c10 */ /* 0x000fe4000f83e01b */
[----:B------:R-:W-:Y:S02]  /*9c30*/  IADD3.X R33, R38, UR13, RZ, P2, !PT ;  /* 0x0000000d26217c10 */ /* 0x000fe400097fe4ff */
[----:B------:R-:W-:Y:S02]  /*9c40*/  FSETP.NEU.AND P2, PT, RZ, UR17, PT ;  /* 0x00000011ff007c0b */ /* 0x000fe4000bf4d000 */
[----:B------:R-:W-:Y:S02]  /*9c50*/  LEA.HI.X R24, R24, R38, R25, 0x7, P4 ;  /* 0x0000002618187211 */ /* 0x000fe400020f3c19 */
[C---:B------:R-:W-:Y:S02]  /*9c60*/  IADD3 R28, P4, R26.reuse, UR12, RZ ;  /* 0x0000000c1a1c7c10 */ /* 0x040fe4000ff9e0ff */
[----:B------:R-:W-:-:S02]  /*9c70*/  IADD3 R26, P5, P6, R26, UR12, R27 ;  /* 0x0000000c1a1a7c10 */ /* 0x000fc4000febe01b */
[--C-:B------:R-:W-:Y:S02]  /*9c80*/  IADD3.X R31, R38, UR13, R39.reuse, P1, P0 ;  /* 0x0000000d261f7c10 */ /* 0x100fe40008fe0427 */
[C---:B------:R-:W-:Y:S02]  /*9c90*/  IADD3.X R29, R24.reuse, UR13, RZ, P4, !PT ;  /* 0x0000000d181d7c10 */ /* 0x040fe4000a7fe4ff */
[----:B------:R-:W-:Y:S01]  /*9ca0*/  IADD3.X R27, R24, UR13, R39, P5, P6 ;  /* 0x0000000d181b7c10 */ /* 0x000fe2000afec427 */
[----:B------:R-:W-:Y:S06]  /*9cb0*/  @!P2 BRA `(.L_x_32) ;  /* 0x000000a80014a947 */ /* 0x000fec0003800000 */
[----:B------:R-:W-:Y:S01]  /*9cc0*/  ULDC.64 UR12, c[0x0][0x5b8] ;  /* 0x00016e00000c7ab9 */ /* 0x000fe20000000a00 */
[----:B------:R-:W-:Y:S01]  /*9cd0*/  BSSY B1, `(.L_x_33) ;  /* 0x0000013000017945 */ /* 0x000fe20003800000 */
[----:B------:R-:W-:Y:S02]  /*9ce0*/  UIMAD UR6, UR10, UR12, URZ ;  /* 0x0000000c0a0672a4 */ /* 0x000fe4000f8e023f */
[----:B------:R-:W-:Y:S01]  /*9cf0*/  IMAD.U32 R25, RZ, RZ, UR12 ;  /* 0x0000000cff197e24 */ /* 0x000fe2000f8e00ff */
[----:B------:R-:W-:Y:S01]  /*9d00*/  ULDC.64 UR10, c[0x0][0x5b0] ;  /* 0x00016c00000a7ab9 */ /* 0x000fe20000000a00 */
[----:B------:R-:W-:Y:S02]  /*9d10*/  UIMAD UR6, UR19, UR13, UR6 ;  /* 0x0000000d130672a4 */ /* 0x000fe4000f8e0206 */
[----:B------:R-:W-:Y:S01]  /*9d20*/  IMAD.WIDE.U32 R34, R25, UR19, R34 ;  /* 0x0000001319227c25 */ /* 0x000fe2000f8e0022 */
[----:B------:R-:W-:-:S03]  /*9d30*/  ULDC.64 UR12, c[0x0][0x5a8] ;  /* 0x00016a00000c7ab9 */ /* 0x000fc60000000a00 */
[--C-:B------:R-:W-:Y:S01]  /*9d40*/  IMAD.MOV.U32 R38, RZ, RZ, R34.reuse ;  /* 0x000000ffff267224 */ /* 0x100fe200078e0022 */
[----:B------:R-:W-:Y:S01]  /*9d50*/  PRMT R34, RZ, 0x7610, R34 ;  /* 0x00007610ff227816 */ /* 0x000fe20000000022 */
[----:B------:R-:W-:Y:S02]  /*9d60*/  VIADD R39, R35, UR6 ;  /* 0x0000000623277c36 */ /* 0x000fe40008000000 */
[----:B------:R-:W-:Y:S02]  /*9d70*/  IMAD R35, R37, UR10, RZ ;  /* 0x0000000a25237c24 */ /* 0x000fe4000f8e02ff */
[----:B------:R-:W-:-:S04]  /*9d80*/  IMAD.WIDE.U32 R24, R36, UR10, R38 ;  /* 0x0000000a24187c25 */ /* 0x000fc8000f8e0026 */
[----:B------:R-:W-:Y:S01]  /*9d90*/  IMAD R35, R36, UR11, R35 ;  /* 0x0000000b24237c24 */ /* 0x000fe2000f8e0223 */
[----:B------:R-:W-:-:S04]  /*9da0*/  IADD3 R24, P0, R24, UR12, RZ ;  /* 0x0000000c18187c10 */ /* 0x000fc8000ff1e0ff */
[----:B------:R-:W-:Y:S02]  /*9db0*/  IADD3.X R25, R25, UR13, R35, P0, !PT ;  /* 0x0000000d19197c10 */ /* 0x000fe400087fe423 */
[----:B------:R-:W-:-:S04]  /*9dc0*/  ISETP.GE.AND P0, PT, R40, 0x1, PT ;  /* 0x000000012800780c */ /* 0x000fc80003f06270 */
[----:B------:R-:W-:-:S13]  /*9dd0*/  ISETP.LT.OR P2, PT, R42, 0x1, !P0 ;  /* 0x000000012a00780c */ /* 0x000fda0004741670 */
[----:B------:R-:W-:Y:S05]  /*9de0*/  @P2 BRA `(.L_x_34) ;  /* 0x0000000000042947 */ /* 0x000fea0003800000 */
[----:B------:R0:W5:Y:S02]  /*9df0*/  LDG.E.U8 R34, desc[UR26][R24.64] ;  /* 0x0000001a18227981 */ /* 0x000164000c1e1100 */
.L_x_34:
[----:B------:R-:W-:Y:S05]  /*9e00*/  BSYNC B1 ;  /* 0x0000000000017941 */ /* 0x000fea0003800000 */
.L_x_33:
[----:B-----5:R-:W-:Y:S01]  /*9e10*/  LOP3.LUT R34, R34, 0xff, RZ, 0xc0, !PT ;  /* 0x000000ff22227812 */ /* 0x020fe200078ec0ff */
[----:B------:R-:W-:Y:S01]  /*9e20*/  BSSY B1, `(.L_x_35) ;  /* 0x000000f000017945 */ /* 0x000fe20003800000 */
[----:B------:R-:W-:Y:S02]  /*9e30*/  ISETP.LT.OR P4, PT, R42, 0x2, !P0 ;  /* 0x000000022a00780c */ /* 0x000fe40004781670 */
[----:B------:R-:W-:Y:S02]  /*9e40*/  F2FP.F16.E4M3.UNPACK_B R34, R34 ;  /* 0x00000022ff22723e */ /* 0x000fe400020006ff */
[----:B------:R-:W-:-:S03]  /*9e50*/  IADD3 R45, P1, R36, 0x8, RZ ;  /* 0x00000008242d7810 */ /* 0x000fc60007f3e0ff */
[----:B------:R-:W-:-:S05]  /*9e60*/  HADD2.F32 R34, -RZ, R34.H0_H0 ;  /* 0x20000022ff227230 */ /* 0x000fca0000004100 */
[----:B------:R-:W-:Y:S01]  /*9e70*/  FMUL R35, R34, UR17 ;  /* 0x0000001122237c20 */ /* 0x000fe20008400000 */
[----:B------:R-:W-:-:S03]  /*9e80*/  IMAD.X R34, RZ, RZ, R37, P1 ;  /* 0x000000ffff227224 */ /* 0x000fc600008e0625 */
[----:B------:R-:W-:Y:S01]  /*9e90*/  FFMA R35, R228, UR18, R35 ;  /* 0x00000012e4237c23 */ /* 0x000fe20008000023 */
[----:B------:R-:W-:-:S04]  /*9ea0*/  IMAD R34, R34, UR10, RZ ;  /* 0x0000000a22227c24 */ /* 0x000fc8000f8e02ff */
[----:B------:R-:W-:Y:S01]  /*9eb0*/  F2FP.SATFINITE.E4M3.F32.PACK_AB_MERGE_C R35, RZ, R35, RZ ;  /* 0x00000023ff23723e */ /* 0x000fe200048070ff */
[--C-:B------:R-:W-:Y:S01]  /*9ec0*/  IMAD R47, R45, UR11, R34.reuse ;  /* 0x0000000b2d2f7c24 */ /* 0x100fe2000f8e0222 */
[----:B------:R-:W-:-:S03]  /*9ed0*/  PRMT R34, RZ, 0x7610, R34 ;  /* 0x00007610ff227816 */ /* 0x000fc60000000022 */
[----:B------:R1:W-:Y:S01]  /*9ee0*/  @!P2 STG.E.U8 desc[UR26][R32.64], R35 ;  /* 0x000000232000a986 */ /* 0x0003e2000c10111a */
[----:B------:R-:W-:Y:S05]  /*9ef0*/  @P4 BRA `(.L_x_36) ;  /* 0x0000000000044947 */ /* 0x000fea0003800000 */
[----:B------:R2:W5:Y:S02]  /*9f00*/  LDG.E.U8 R34, desc[UR26][R24.64+0x1] ;  /* 0x0000011a18227981 */ /* 0x000564000c1e1100 */
.L_x_36:
[----:B------:R-:W-:Y:S05]  /*9f10*/  BSYNC B1 ;  /* 0x0000000000017941 */ /* 0x000fea0003800000 */
.L_x_35:
[----:B-----5:R-:W-:Y:S01]  /*9f20*/  LOP3.LUT R43, R34, 0xff, RZ, 0xc0, !PT ;  /* 0x000000ff222b7812 */ /* 0x020fe200078ec0ff */
[----:B-1----:R-:W-:Y:S01]  /*9f30*/  IMAD.WIDE.U32 R34, R45, UR10, R38 ;  /* 0x0000000a2d227c25 */ /* 0x002fe2000f8e0026 */
[----:B------:R-:W-:Y:S02]  /*9f40*/  BSSY B1, `(.L_x_37) ;  /* 0x000000e000017945 */ /* 0x000fe40003800000 */
[----:B------:R-:W-:Y:S02]  /*9f50*/  F2FP.F16.E4M3.UNPACK_B R43, R43 ;  /* 0x0000002bff2b723e */ /* 0x000fe400020006ff */
[----:B------:R-:W-:-:S03]  /*9f60*/  IADD3 R34, P1, R34, UR12, RZ ;  /* 0x0000000c22227c10 */ /* 0x000fc6000ff3e0ff */
[----:B------:R-:W-:Y:S01]  /*9f70*/  HADD2.F32 R43, -RZ, R43.H0_H0 ;  /* 0x2000002bff2b7230 */ /* 0x000fe20000004100 */
[----:B------:R-:W-:Y:S02]  /*9f80*/  IADD3.X R35, R35, UR13, R47, P1, !PT ;  /* 0x0000000d23237c10 */ /* 0x000fe40008ffe42f */
[----:B------:R-:W-:Y:S02]  /*9f90*/  ISETP.GE.AND P1, PT, R40, 0x9, PT ;  /* 0x000000092800780c */ /* 0x000fe40003f26270 */
[----:B------:R-:W-:Y:S01]  /*9fa0*/  FMUL R44, R43, UR17 ;  /* 0x000000112b2c7c20 */ /* 0x000fe20008400000 */
[----:B------:R-:W-:Y:S02]  /*9fb0*/  PRMT R43, RZ, 0x7610, R43 ;  /* 0x00007610ff2b7816 */ /* 0x000fe4000000002b */
[----:B------:R-:W-:Y:S01]  /*9fc0*/  ISETP.LT.OR P2, PT, R42, 0x1, !P1 ;  /* 0x000000012a00780c */ /* 0x000fe20004f41670 */
[----:B------:R-:W-:-:S05]  /*9fd0*/  FFMA R44, R227, UR18, R44 ;  /* 0x00000012e32c7c23 */ /* 0x000fca000800002c */
[----:B------:R-:W-:-:S05]  /*9fe0*/  F2FP.SATFINITE.E4M3.F32.PACK_AB_MERGE_C R45, RZ, R44, RZ ;  /* 0x0000002cff2d723e */ /* 0x000fca00048070ff */
[----:B------:R1:W-:Y:S02]  /*9ff0*/  @!P4 STG.E.U8 desc[UR26][R32.64+0x1], R45 ;  /* 0x0000012d2000c986 */ /* 0x0003e4000c10111a */
[----:B------:R-:W-:Y:S05]  /*a000*/  @P2 BRA `(.L_x_38) ;  /* 0x0000000000042947 */ /* 0x000fea0003800000 */
[----:B------:R3:W5:Y:S02]  /*a010*/  LDG.E.U8 R43, desc[UR26][R34.64] ;  /* 0x0000001a222b7981 */ /* 0x000764000c1e1100 */
.L_x_38:
[----:B------:R-:W-:Y:S05]  /*a020*/  BSYNC B1 ;  /* 0x0000000000017941 */ /* 0x000fea0003800000 */
.L_x_37:
[----:B-----5:R-:W-:Y:S01]  /*a030*/  LOP3.LUT R43, R43, 0xff, RZ, 0xc0, !PT ;  /* 0x000000ff2b2b7812 */ /* 0x020fe200078ec0ff */
[----:B------:R-:W-:Y:S01]  /*a040*/  BSSY B1, `(.L_x_39) ;  /* 0x000000b000017945 */ /* 0x000fe20003800000 */
[----:B------:R-:W-:Y:S02]  /*a050*/  ISETP.LT.OR P4, PT, R42, 0x2, !P1 ;  /* 0x000000022a00780c */ /* 0x000fe40004f81670 */
[----:B------:R-:W-:-:S05]  /*a060*/  F2FP.F16.E4M3.UNPACK_B R43, R43 ;  /* 0x0000002bff2b723e */ /* 0x000fca00020006ff */
[----:B------:R-:W-:-:S05]  /*a070*/  HADD2.F32 R43, -RZ, R43.H0_H0 ;  /* 0x2000002bff2b7230 */ /* 0x000fca0000004100 */
[----:B------:R-:W-:-:S04]  /*a080*/  FMUL R43, R43, UR17 ;  /* 0x000000112b2b7c20 */ /* 0x000fc80008400000 */
[----:B------:R-:W-:-:S05]  /*a090*/  FFMA R43, R226, UR18, R43 ;  /* 0x00000012e22b7c23 */ /* 0x000fca000800002b */
[----:B-1----:R-:W-:Y:S02]  /*a0a0*/  F2FP.SATFINITE.E4M3.F32.PACK_AB_MERGE_C R45, RZ, R43, RZ ;  /* 0x0000002bff2d723e */ /* 0x002fe400048070ff */
[----:B------:R-:W-:-:S03]  /*a0b0*/  PRMT R43, RZ, 0x7610, R43 ;  /* 0x00007610ff2b7816 */ /* 0x000fc6000000002b */
[----:B------:R1:W-:Y:S01]  /*a0c0*/  @!P2 STG.E.U8 desc[UR26][R30.64], R45 ;  /* 0x0000002d1e00a986 */ /* 0x0003e2000c10111a */
[----:B------:R-:W-:Y:S05]  /*a0d0*/  @P4 BRA `(.L_x_40) ;  /* 0x0000000000044947 */ /* 0x000fea0003800000 */
[----:B------:R4:W5:Y:S02]  /*a0e0*/  LDG.E.U8 R43, desc[UR26][R34.64+0x1] ;  /* 0x0000011a222b7981 */ /* 0x000964000c1e1100 */
.L_x_40:
[----:B------:R-:W-:Y:S05]  /*a0f0*/  BSYNC B1 ;  /* 0x0000000000017941 */ /* 0x000fea0003800000 */
.L_x_39:
[----:B-----5:R-:W-:Y:S01]  /*a100*/  LOP3.LUT R43, R43, 0xff, RZ, 0xc0, !PT ;  /* 0x000000ff2b2b7812 */ /* 0x020fe200078ec0ff */
[----:B------:R-:W-:Y:S01]  /*a110*/  BSSY B1, `(.L_x_41) ;  /* 0x000000b000017945 */ /* 0x000fe20003800000 */
[----:B------:R-:W-:Y:S02]  /*a120*/  ISETP.LT.OR P2, PT, R42, 0x9, !P0 ;  /* 0x000000092a00780c */ /* 0x000fe40004741670 */
[----:B------:R-:W-:-:S05]  /*a130*/  F2FP.F16.E4M3.UNPACK_B R43, R43 ;  /* 0x0000002bff2b723e */ /* 0x000fca00020006ff */
[----:B------:R-:W-:-:S05]  /*a140*/  HADD2.F32 R43, -RZ, R43.H0_H0 ;  /* 0x2000002bff2b7230 */ /* 0x000fca0000004100 */
[----:B------:R-:W-:Y:S01]  /*a150*/  FMUL R44, R43, UR17 ;  /* 0x000000112b2c7c20 */ /* 0x000fe20008400000 */
[----:B------:R-:W-:-:S03]  /*a160*/  PRMT R43, RZ, 0x7610, R43 ;  /* 0x00007610ff2b7816 */ /* 0x000fc6000000002b */
[----:B------:R-:W-:-:S05]  /*a170*/  FFMA R44, R225, UR18, R44 ;  /* 0x00000012e12c7c23 */ /* 0x000fca000800002c */
[----:B-1----:R-:W-:-:S05]  /*a180*/  F2FP.SATFINITE.E4M3.F32.PACK_AB_MERGE_C R45, RZ, R44, RZ ;  /* 0x0000002cff2d723e */ /* 0x002fca00048070ff */
[----:B------:R1:W-:Y:S01]  /*a190*/  @!P4 STG.E.U8 desc[UR26][R30.64+0x1], R45 ;  /* 0x0000012d1e00c986 */ /* 0x0003e2000c10111a */
[----:B------:R-:W-:Y:S05]  /*a1a0*/  @P2 BRA `(.L_x_42) ;  /* 0x0000000000042947 */ /* 0x000fea0003800000 */
[----:B------:R0:W5:Y:S02]  /*a1b0*/  LDG.E.U8 R43, desc[UR26][R24.64+0x8] ;  /* 0x0000081a182b7981 */ /* 0x000164000c1e1100 */
.L_x_42:
[----:B------:R-:W-:Y:S05]  /*a1c0*/  BSYNC B1 ;  /* 0x0000000000017941 */ /* 0x000fea0003800000 */
.L_x_41:
        /* <DEDUP_REMOVED lines=12> */
.L_x_44:
[----:B------:R-:W-:Y:S05]  /*a290*/  BSYNC B1 ;  /* 0x0000000000017941 */ /* 0x000fea0003800000 */
.L_x_43:
        /* <DEDUP_REMOVED lines=12> */
.L_x_46:
[----:B------:R-:W-:Y:S05]  /*a360*/  BSYNC B1 ;  /* 0x0000000000017941 */ /* 0x000fea0003800000 */
.L_x_45:
        /* <DEDUP_REMOVED lines=12> */
.L_x_48:
[----:B------:R-:W-:Y:S05]  /*a430*/  BSYNC B1 ;  /* 0x0000000000017941 */ /* 0x000fea0003800000 */
.L_x_47:
        /* <DEDUP_REMOVED lines=12> */
.L_x_50:
[----:B------:R-:W-:Y:S05]  /*a500*/  BSYNC B1 ;  /* 0x0000000000017941 */ /* 0x000fea0003800000 */
.L_x_49:
        /* <DEDUP_REMOVED lines=12> */
.L_x_52:
[----:B------:R-:W-:Y:S05]  /*a5d0*/  BSYNC B1 ;  /* 0x0000000000017941 */ /* 0x000fea0003800000 */
.L_x_51:
        /* <DEDUP_REMOVED lines=12> */
.L_x_54:
[----:B------:R-:W-:Y:S05]  /*a6a0*/  BSYNC B1 ;  /* 0x0000000000017941 */ /* 0x000fea0003800000 */
.L_x_53:
        /* <DEDUP_REMOVED lines=12> */
.L_x_56:
[----:B------:R-:W-:Y:S05]  /*a770*/  BSYNC B1 ;  /* 0x0000000000017941 */ /* 0x000fea0003800000 */
.L_x_55:
        /* <DEDUP_REMOVED lines=12> */
.L_x_58:
[----:B------:R-:W-:Y:S05]  /*a840*/  BSYNC B1 ;  /* 0x0000000000017941 */ /* 0x000fea0003800000 */
.L_x_57:
        /* <DEDUP_REMOVED lines=12> */
.L_x_60:
[----:B------:R-:W-:Y:S05]  /*a910*/  BSYNC B1 ;  /* 0x0000000000017941 */ /* 0x000fea0003800000 */
.L_x_59:
[----:B-----5:R-:W-:Y:S01]  /*a920*/  LOP3.LUT R43, R43, 0xff, RZ, 0xc0, !PT ;  /* 0x000000ff2b2b7812 */ /* 0x020fe200078ec0ff */
[----:B------:R-:W-:Y:S01]  /*a930*/  BSSY B1, `(.L_x_61) ;  /* 0x000000b000017945 */ /* 0x000fe20003800000 */
[----:B------:R-:W-:Y:S02]  /*a940*/  ISETP.LT.OR P2, PT, R42, 0x19, !P1 ;  /* 0x000000192a00780c */ /* 0x000fe40004f41670 */
[----:B------:R-:W-:-:S05]  /*a950*/  F2FP.F16.E4M3.UNPACK_B R43, R43 ;  /* 0x0000002bff2b723e */ /* 0x000fca00020006ff */
[----:B------:R-:W-:-:S05]  /*a960*/  HADD2.F32 R43, -RZ, R43.H0_H0 ;  /* 0x2000002bff2b7230 */ /* 0x000fca0000004100 */
[----:B------:R-:W-:-:S04]  /*a970*/  FMUL R44, R43, UR17 ;  /* 0x000000112b2c7c20 */ /* 0x000fc80008400000 */
[----:B------:R-:W-:Y:S01]  /*a980*/  FFMA R44, R23, UR18, R44 ;  /* 0x00000012172c7c23 */ /* 0x000fe2000800002c */
[----:B------:R-:W-:-:S04]  /*a990*/  PRMT R23, RZ, 0x7610, R23 ;  /* 0x00007610ff177816 */ /* 0x000fc80000000017 */
[----:B------:R-:W-:-:S05]  /*a9a0*/  F2FP.SATFINITE.E4M3.F32.PACK_AB_MERGE_C R43, RZ, R44, RZ ;  /* 0x0000002cff2b723e */ /* 0x000fca00048070ff */
[----:B------:R0:W-:Y:S01]  /*a9b0*/  @!P4 STG.E.U8 desc[UR26][R32.64+0x19], R43 ;  /* 0x0000192b2000c986 */ /* 0x0001e2000c10111a */
[----:B------:R-:W-:Y:S05]  /*a9c0*/  @P2 BRA `(.L_x_62) ;  /* 0x0000000000042947 */ /* 0x000fea0003800000 */
[----:B------:R0:W5:Y:S02]  /*a9d0*/  LDG.E.U8 R23, desc[UR26][R34.64+0x18] ;  /* 0x0000181a22177981 */ /* 0x000164000c1e1100 */
.L_x_62:
[----:B------:R-:W-:Y:S05]  /*a9e0*/  BSYNC B1 ;  /* 0x0000000000017941 */ /* 0x000fea0003800000 */
.L_x_61:
        /* <DEDUP_REMOVED lines=12> */
.L_x_64:
[----:B------:R-:W-:Y:S05]  /*aab0*/  BSYNC B1 ;  /* 0x0000000000017941 */ /* 0x000fea0003800000 */
.L_x_63:
        /* <DEDUP_REMOVED lines=8> */
[----:B0-----:R-:W-:-:S05]  /*ab40*/  F2FP.SATFINITE.E4M3.F32.PACK_AB_MERGE_C R23, RZ, R22, RZ ;  /* 0x00000016ff17723e */ /* 0x001fca00048070ff */
[----:B------:R0:W-:Y:S01]  /*ab50*/  @!P4 STG.E.U8 desc[UR26][R30.64+0x19], R23 ;  /* 0x000019171e00c986 */ /* 0x0001e2000c10111a */
[----:B------:R-:W-:Y:S05]  /*ab60*/  @P2 BRA `(.L_x_66) ;  /* 0x0000000000042947 */ /* 0x000fea0003800000 */
[----:B------:R0:W5:Y:S02]  /*ab70*/  LDG.E.U8 R21, desc[UR26][R24.64+0x20] ;  /* 0x0000201a18157981 */ /* 0x000164000c1e1100 */
.L_x_66:
[----:B------:R-:W-:Y:S05]  /*ab80*/  BSYNC B1 ;  /* 0x0000000000017941 */ /* 0x000fea0003800000 */
.L_x_65:
        /* <DEDUP_REMOVED lines=12> */
.L_x_68:
[----:B------:R-:W-:Y:S05]  /*ac50*/  BSYNC B1 ;  /* 0x0000000000017941 */ /* 0x000fea0003800000 */
.L_x_67:
        /* <DEDUP_REMOVED lines=12> */
.L_x_70:
[----:B------:R-:W-:Y:S05]  /*ad20*/  BSYNC B1 ;  /* 0x0000000000017941 */ /* 0x000fea0003800000 */
.L_x_69:
        /* <DEDUP_REMOVED lines=12> */
.L_x_72:
[----:B------:R-:W-:Y:S05]  /*adf0*/  BSYNC B1 ;  /* 0x0000000000017941 */ /* 0x000fea0003800000 */
.L_x_71:
        /* <DEDUP_REMOVED lines=12> */
.L_x_74:
[----:B------:R-:W-:Y:S05]  /*aec0*/  BSYNC B1 ;  /* 0x0000000000017941 */ /* 0x000fea0003800000 */
.L_x_73:
        /* <DEDUP_REMOVED lines=12> */
.L_x_76:
[----:B------:R-:W-:Y:S05]  /*af90*/  BSYNC B1 ;  /* 0x0000000000017941 */ /* 0x000fea0003800000 */
.L_x_75:
        /* <DEDUP_REMOVED lines=12> */
.L_x_78:
[----:B------:R-:W-:Y:S05]  /*b060*/  BSYNC B1 ;  /* 0x0000000000017941 */ /* 0x000fea0003800000 */
.L_x_77:
        /* <DEDUP_REMOVED lines=12> */
.L_x_80:
[----:B------:R-:W-:Y:S05]  /*b130*/  BSYNC B1 ;  /* 0x0000000000017941 */ /* 0x000fea0003800000 */
.L_x_79:
        /* <DEDUP_REMOVED lines=12> */
.L_x_82:
[----:B------:R-:W-:Y:S05]  /*b200*/  BSYNC B1 ;  /* 0x0000000000017941 */ /* 0x000fea0003800000 */
.L_x_81:
        /* <DEDUP_REMOVED lines=12> */
.L_x_84:
[----:B------:R-:W-:Y:S05]  /*b2d0*/  BSYNC B1 ;  /* 0x0000000000017941 */ /* 0x000fea0003800000 */
.L_x_83:
        /* <DEDUP_REMOVED lines=12> */
.L_x_86:
[----:B------:R-:W-:Y:S05]  /*b3a0*/  BSYNC B1 ;  /* 0x0000000000017941 */ /* 0x000fea0003800000 */
.L_x_85:
        /* <DEDUP_REMOVED lines=12> */
.L_x_88:
[----:B------:R-:W-:Y:S05]  /*b470*/  BSYNC B1 ;  /* 0x0000000000017941 */ /* 0x000fea0003800000 */
.L_x_87:
        /* <DEDUP_REMOVED lines=12> */
.L_x_90:
[----:B------:R-:W-:Y:S05]  /*b540*/  BSYNC B1 ;  /* 0x0000000000017941 */ /* 0x000fea0003800000 */
.L_x_89:
        /* <DEDUP_REMOVED lines=12> */
.L_x_92:
[----:B------:R-:W-:Y:S05]  /*b610*/  BSYNC B1 ;  /* 0x0000000000017941 */ /* 0x000fea0003800000 */
.L_x_91:
        /* <DEDUP_REMOVED lines=12> */
.L_x_94:
[----:B------:R-:W-:Y:S05]  /*b6e0*/  BSYNC B1 ;  /* 0x0000000000017941 */ /* 0x000fea0003800000 */
.L_x_93:
        /* <DEDUP_REMOVED lines=12> */
.L_x_96:
[----:B------:R-:W-:Y:S05]  /*b7b0*/  BSYNC B1 ;  /* 0x0000000000017941 */ /* 0x000fea0003800000 */
.L_x_95:
        /* <DEDUP_REMOVED lines=12> */
.L_x_98:
[----:B------:R-:W-:Y:S05]  /*b880*/  BSYNC B1 ;  /* 0x0000000000017941 */ /* 0x000fea0003800000 */
.L_x_97:
        /* <DEDUP_REMOVED lines=12> */
.L_x_100:
[----:B------:R-:W-:Y:S05]  /*b950*/  BSYNC B1 ;  /* 0x0000000000017941 */ /* 0x000fea0003800000 */
.L_x_99:
        /* <DEDUP_REMOVED lines=12> */
.L_x_102:
[----:B------:R-:W-:Y:S05]  /*ba20*/  BSYNC B1 ;  /* 0x0000000000017941 */ /* 0x000fea0003800000 */
.L_x_101:
        /* <DEDUP_REMOVED lines=12> */
.L_x_104:
[----:B------:R-:W-:Y:S05]  /*baf0*/  BSYNC B1 ;  /* 0x0000000000017941 */ /* 0x000fea0003800000 */
.L_x_103:
[----:B-----5:R-:W-:Y:S01]  /*bb00*/  LOP3.LUT R2, R2, 0xff, RZ, 0xc0, !PT ;  /* 0x000000ff02027812 */ /* 0x020fe200078ec0ff */
[----:B------:R-:W-:Y:S01]  /*bb10*/  BSSY B1, `(.L_x_105) ;  /* 0x000000b000017945 */ /* 0x000fe20003800000 */
[----:B------:R-:W-:Y:S02]  /*bb20*/  ISETP.LT.OR P2, PT, R42, 0x49, !P0 ;  /* 0x000000492a00780c */ /* 0x000fe40004741670 */
[----:B------:R-:W-:-:S05]  /*bb30*/  F2FP.F16.E4M3.UNPACK_B R2, R2 ;  /* 0x00000002ff02723e */ /* 0x000fca00020006ff */
[----:B------:R-:W-:-:S05]  /*bb40*/  HADD2.F32 R2, -RZ, R2.H0_H0 ;  /* 0x20000002ff027230 */ /* 0x000fca0000004100 */
[----:B0-----:R-:W-:-:S04]  /*bb50*/  FMUL R3, R2, UR17 ;  /* 0x0000001102037c20 */ /* 0x001fc80008400000 */
[----:B------:R-:W-:Y:S01]  /*bb60*/  FFMA R3, R0, UR18, R3 ;  /* 0x0000001200037c23 */ /* 0x000fe20008000003 */
[----:B------:R-:W-:-:S04]  /*bb70*/  PRMT R0, RZ, 0x7610, R0 ;  /* 0x00007610ff007816 */ /* 0x000fc80000000000 */
[----:B------:R-:W-:-:S05]  /*bb80*/  F2FP.SATFINITE.E4M3.F32.PACK_AB_MERGE_C R3, RZ, R3, RZ ;  /* 0x00000003ff03723e */ /* 0x000fca00048070ff */
[----:B------:R0:W-:Y:S01]  /*bb90*/  @!P4 STG.E.U8 desc[UR26][R30.64+0x41], R3 ;  /* 0x000041031e00c986 */ /* 0x0001e2000c10111a */
[----:B------:R-:W-:Y:S05]  /*bba0*/  @P2 BRA `(.L_x_106) ;  /* 0x0000000000042947 */ /* 0x000fea0003800000 */
[----:B------:R0:W5:Y:S02]  /*bbb0*/  LDG.E.U8 R0, desc[UR26][R24.64+0x48] ;  /* 0x0000481a18007981 */ /* 0x000164000c1e1100 */
.L_x_106:
[----:B------:R-:W-:Y:S05]  /*bbc0*/  BSYNC B1 ;  /* 0x0000000000017941 */ /* 0x000fea0003800000 */
.L_x_105:
[----:B------:R-:W2:Y:S01]  /*bbd0*/  LDL.LU R2, [R1] ;  /* 0x0000000001027983 */ /* 0x000ea20000300800 */
[----:B-----5:R-:W-:Y:S01]  /*bbe0*/  LOP3.LUT R0, R0, 0xff, RZ, 0xc0, !PT ;  /* 0x000000ff00007812 */ /* 0x020fe200078ec0ff */
[----:B------:R-:W-:Y:S01]  /*bbf0*/  BSSY B1, `(.L_x_107) ;  /* 0x000000b000017945 */ /* 0x000fe20003800000 */
[----:B------:R-:W-:Y:S02]  /*bc00*/  ISETP.LT.OR P4, PT, R42, 0x4a, !P0 ;  /* 0x0000004a2a00780c */ /* 0x000fe40004781670 */
[----:B------:R-:W-:-:S05]  /*bc10*/  F2FP.F16.E4M3.UNPACK_B R0, R0 ;  /* 0x00000000ff00723e */ /* 0x000fca00020006ff */
[----:B------:R-:W-:-:S05]  /*bc20*/  HADD2.F32 R0, -RZ, R0.H0_H0 ;  /* 0x20000000ff007230 */ /* 0x000fca0000004100 */
[----:B------:R-:W-:-:S04]  /*bc30*/  FMUL R0, R0, UR17 ;  /* 0x0000001100007c20 */ /* 0x000fc80008400000 */
[----:B--2---:R-:W-:-:S05]  /*bc40*/  FFMA R0, R2, UR18, R0 ;  /* 0x0000001202007c23 */ /* 0x004fca0008000000 */
[----:B0-----:R-:W-:Y:S02]  /*bc50*/  F2FP.SATFINITE.E4M3.F32.PACK_AB_MERGE_C R3, RZ, R0, RZ ;  /* 0x00000000ff03723e */ /* 0x001fe400048070ff */
[----:B------:R-:W-:-:S03]  /*bc60*/  PRMT R0, RZ, 0x7610, R0 ;  /* 0x00007610ff007816 */ /* 0x000fc60000000000 */
[----:B------:R0:W-:Y:S01]  /*bc70*/  @!P2 STG.E.U8 desc[UR26][R32.64+0x48], R3 ;  /* 0x000048032000a986 */ /* 0x0001e2000c10111a */
[----:B------:R-:W-:Y:S05]  /*bc80*/  @P4 BRA `(.L_x_108) ;  /* 0x0000000000044947 */ /* 0x000fea0003800000 */
[----:B------:R2:W5:Y:S02]  /*bc90*/  LDG.E.U8 R0, desc[UR26][R24.64+0x49] ;  /* 0x0000491a18007981 */ /* 0x000564000c1e1100 */
.L_x_108:
[----:B------:R-:W-:Y:S05]  /*bca0*/  BSYNC B1 ;  /* 0x0000000000017941 */ /* 0x000fea0003800000 */
.L_x_107:
[----:B------:R-:W3:Y:S01]  /*bcb0*/  LDL.LU R2, [R1+0x4] ;  /* 0x0000040001027983 */ /* 0x000ee20000300800 */
[----:B-----5:R-:W-:Y:S01]  /*bcc0*/  LOP3.LUT R0, R0, 0xff, RZ, 0xc0, !PT ;  /* 0x000000ff00007812 */ /* 0x020fe200078ec0ff */
[----:B------:R-:W-:Y:S01]  /*bcd0*/  BSSY B1, `(.L_x_109) ;  /* 0x000000b000017945 */ /* 0x000fe20003800000 */
[----:B------:R-:W-:Y:S02]  /*bce0*/  ISETP.LT.OR P2, PT, R42, 0x49, !P1 ;  /* 0x000000492a00780c */ /* 0x000fe40004f41670 */
[----:B------:R-:W-:-:S05]  /*bcf0*/  F2FP.F16.E4M3.UNPACK_B R0, R0 ;  /* 0x00000000ff00723e */ /* 0x000fca00020006ff */
[----:B------:R-:W-:-:S05]  /*bd00*/  HADD2.F32 R0, -RZ, R0.H0_H0 ;  /* 0x20000000ff007230 */ /* 0x000fca0000004100 */
[----:B------:R-:W-:-:S04]  /*bd10*/  FMUL R0, R0, UR17 ;  /* 0x0000001100007c20 */ /* 0x000fc80008400000 */
[----:B---3--:R-:W-:-:S05]  /*bd20*/  FFMA R0, R2, UR18, R0 ;  /* 0x0000001202007c23 */ /* 0x008fca0008000000 */
[----:B0-----:R-:W-:Y:S02]  /*bd30*/  F2FP.SATFINITE.E4M3.F32.PACK_AB_MERGE_C R3, RZ, R0, RZ ;  /* 0x00000000ff03723e */ /* 0x001fe400048070ff */
[----:B------:R-:W-:-:S03]  /*bd40*/  PRMT R0, RZ, 0x7610, R0 ;  /* 0x00007610ff007816 */ /* 0x000fc60000000000 */
[----:B------:R0:W-:Y:S01]  /*bd50*/  @!P4 STG.E.U8 desc[UR26][R32.64+0x49], R3 ;  /* 0x000049032000c986 */ /* 0x0001e2000c10111a */
[----:B------:R-:W-:Y:S05]  /*bd60*/  @P2 BRA `(.L_x_110) ;  /* 0x0000000000042947 */ /* 0x000fea0003800000 */
[----:B------:R3:W5:Y:S02]  /*bd70*/  LDG.E.U8 R0, desc[UR26][R34.64+0x48] ;  /* 0x0000481a22007981 */ /* 0x000764000c1e1100 */
.L_x_110:
[----:B------:R-:W-:Y:S05]  /*bd80*/  BSYNC B1 ;  /* 0x0000000000017941 */ /* 0x000fea0003800000 */
.L_x_109:
[----:B------:R-:W2:Y:S01]  /*bd90*/  LDL.LU R2, [R1+0x8] ;  /* 0x0000080001027983 */ /* 0x000ea20000300800 */
        /* <DEDUP_REMOVED lines=12> */
.L_x_112:
[----:B------:R-:W-:Y:S05]  /*be60*/  BSYNC B1 ;  /* 0x0000000000017941 */ /* 0x000fea0003800000 */
.L_x_111:
        /* <DEDUP_REMOVED lines=13> */
.L_x_114:
[----:B------:R-:W-:Y:S05]  /*bf40*/  BSYNC B1 ;  /* 0x0000000000017941 */ /* 0x000fea0003800000 */
.L_x_113:
        /* <DEDUP_REMOVED lines=13> */
.L_x_116:
[----:B------:R-:W-:Y:S05]  /*c020*/  BSYNC B1 ;  /* 0x0000000000017941 */ /* 0x000fea0003800000 */
.L_x_115:
        /* <DEDUP_REMOVED lines=13> */
.L_x_118:
[----:B------:R-:W-:Y:S05]  /*c100*/  BSYNC B1 ;  /* 0x0000000000017941 */ /* 0x000fea0003800000 */
.L_x_117:
        /* <DEDUP_REMOVED lines=13> */
.L_x_120:
[----:B------:R-:W-:Y:S05]  /*c1e0*/  BSYNC B1 ;  /* 0x0000000000017941 */ /* 0x000fea0003800000 */
.L_x_119:
        /* <DEDUP_REMOVED lines=13> */
.L_x_122:
[----:B------:R-:W-:Y:S05]  /*c2c0*/  BSYNC B1 ;  /* 0x0000000000017941 */ /* 0x000fea0003800000 */
.L_x_121:
        /* <DEDUP_REMOVED lines=13> */
.L_x_124:
[----:B------:R-:W-:Y:S05]  /*c3a0*/  BSYNC B1 ;  /* 0x0000000000017941 */ /* 0x000fea0003800000 */
.L_x_123:
        /* <DEDUP_REMOVED lines=13> */
.L_x_126:
[----:B------:R-:W-:Y:S05]  /*c480*/  BSYNC B1 ;  /* 0x0000000000017941 */ /* 0x000fea0003800000 */
.L_x_125:
        /* <DEDUP_REMOVED lines=13> */
.L_x_128:
[----:B------:R-:W-:Y:S05]  /*c560*/  BSYNC B1 ;  /* 0x0000000000017941 */ /* 0x000fea0003800000 */
.L_x_127:
        /* <DEDUP_REMOVED lines=13> */
.L_x_130:
[----:B------:R-:W-:Y:S05]  /*c640*/  BSYNC B1 ;  /* 0x0000000000017941 */ /* 0x000fea0003800000 */
.L_x_129:
        /* <DEDUP_REMOVED lines=13> */
.L_x_132:
[----:B------:R-:W-:Y:S05]  /*c720*/  BSYNC B1 ;  /* 0x0000000000017941 */ /* 0x000fea0003800000 */
.L_x_131:
        /* <DEDUP_REMOVED lines=13> */
.L_x_134:
[----:B------:R-:W-:Y:S05]  /*c800*/  BSYNC B1 ;  /* 0x0000000000017941 */ /* 0x000fea0003800000 */
.L_x_133:
        /* <DEDUP_REMOVED lines=13> */
.L_x_136:
[----:B------:R-:W-:Y:S05]  /*c8e0*/  BSYNC B1 ;  /* 0x0000000000017941 */ /* 0x000fea0003800000 */
.L_x_135:
        /* <DEDUP_REMOVED lines=13> */
.L_x_138:
[----:B------:R-:W-:Y:S05]  /*c9c0*/  BSYNC B1 ;  /* 0x0000000000017941 */ /* 0x000fea0003800000 */
.L_x_137:
        /* <DEDUP_REMOVED lines=13> */
.L_x_140:
[----:B------:R-:W-:Y:S05]  /*caa0*/  BSYNC B1 ;  /* 0x0000000000017941 */ /* 0x000fea0003800000 */
.L_x_139:
        /* <DEDUP_REMOVED lines=13> */
.L_x_142:
[----:B------:R-:W-:Y:S05]  /*cb80*/  BSYNC B1 ;  /* 0x0000000000017941 */ /* 0x000fea0003800000 */
.L_x_141:
        /* <DEDUP_REMOVED lines=13> */
.L_x_144:
[----:B------:R-:W-:Y:S05]  /*cc60*/  BSYNC B1 ;  /* 0x0000000000017941 */ /* 0x000fea0003800000 */
.L_x_143:
        /* <DEDUP_REMOVED lines=13> */
.L_x_146:
[----:B------:R-:W-:Y:S05]  /*cd40*/  BSYNC B1 ;  /* 0x0000000000017941 */ /* 0x000fea0003800000 */
.L_x_145:
        /* <DEDUP_REMOVED lines=13> */
.L_x_148:
[----:B------:R-:W-:Y:S05]  /*ce20*/  BSYNC B1 ;  /* 0x0000000000017941 */ /* 0x000fea0003800000 */
.L_x_147:
        /* <DEDUP_REMOVED lines=13> */
.L_x_150:
[----:B------:R-:W-:Y:S05]  /*cf00*/  BSYNC B1 ;  /* 0x0000000000017941 */ /* 0x000fea0003800000 */
.L_x_149:
        /* <DEDUP_REMOVED lines=13> */
.L_x_152:
[----:B------:R-:W-:Y:S05]  /*cfe0*/  BSYNC B1 ;  /* 0x0000000000017941 */ /* 0x000fea0003800000 */
.L_x_151:
        /* <DEDUP_REMOVED lines=13> */
.L_x_154:
[----:B------:R-:W-:Y:S05]  /*d0c0*/  BSYNC B1 ;  /* 0x0000000000017941 */ /* 0x000fea0003800000 */
.L_x_153:
        /* <DEDUP_REMOVED lines=13> */
.L_x_156:
[----:B------:R-:W-:Y:S05]  /*d1a0*/  BSYNC B1 ;  /* 0x0000000000017941 */ /* 0x000fea0003800000 */
.L_x_155:
        /* <DEDUP_REMOVED lines=13> */
.L_x_158:
[----:B------:R-:W-:Y:S05]  /*d280*/  BSYNC B1 ;  /* 0x0000000000017941 */ /* 0x000fea0003800000 */
.L_x_157:
        /* <DEDUP_REMOVED lines=13> */
.L_x_160:
[----:B------:R-:W-:Y:S05]  /*d360*/  BSYNC B1 ;  /* 0x0000000000017941 */ /* 0x000fea0003800000 */
.L_x_159:
        /* <DEDUP_REMOVED lines=13> */
.L_x_162:
[----:B------:R-:W-:Y:S05]  /*d440*/  BSYNC B1 ;  /* 0x0000000000017941 */ /* 0x000fea0003800000 */
.L_x_161:
        /* <DEDUP_REMOVED lines=13> */
.L_x_164:
[----:B------:R-:W-:Y:S05]  /*d520*/  BSYNC B1 ;  /* 0x0000000000017941 */ /* 0x000fea0003800000 */
.L_x_163:
        /* <DEDUP_REMOVED lines=13> */
.L_x_166:
[----:B------:R-:W-:Y:S05]  /*d600*/  BSYNC B1 ;  /* 0x0000000000017941 */ /* 0x000fea0003800000 */
.L_x_165:
        /* <DEDUP_REMOVED lines=13> */
.L_x_168:
[----:B------:R-:W-:Y:S05]  /*d6e0*/  BSYNC B1 ;  /* 0x0000000000017941 */ /* 0x000fea0003800000 */
.L_x_167:
        /* <DEDUP_REMOVED lines=13> */
.L_x_170:
[----:B------:R-:W-:Y:S05]  /*d7c0*/  BSYNC B1 ;  /* 0x0000000000017941 */ /* 0x000fea0003800000 */
.L_x_169:
        /* <DEDUP_REMOVED lines=13> */
.L_x_172:
[----:B------:R-:W-:Y:S05]  /*d8a0*/  BSYNC B1 ;  /* 0x0000000000017941 */ /* 0x000fea0003800000 */
.L_x_171:
        /* <DEDUP_REMOVED lines=13> */
.L_x_174:
[----:B------:R-:W-:Y:S05]  /*d980*/  BSYNC B1 ;  /* 0x0000000000017941 */ /* 0x000fea0003800000 */
.L_x_173:
        /* <DEDUP_REMOVED lines=13> */
.L_x_176:
[----:B------:R-:W-:Y:S05]  /*da60*/  BSYNC B1 ;  /* 0x0000000000017941 */ /* 0x000fea0003800000 */
.L_x_175:
        /* <DEDUP_REMOVED lines=13> */
.L_x_178:
[----:B------:R-:W-:Y:S05]  /*db40*/  BSYNC B1 ;  /* 0x0000000000017941 */ /* 0x000fea0003800000 */
.L_x_177:
        /* <DEDUP_REMOVED lines=13> */
.L_x_180:
[----:B------:R-:W-:Y:S05]  /*dc20*/  BSYNC B1 ;  /* 0x0000000000017941 */ /* 0x000fea0003800000 */
.L_x_179:
        /* <DEDUP_REMOVED lines=13> */
.L_x_182:
[----:B------:R-:W-:Y:S05]  /*dd00*/  BSYNC B1 ;  /* 0x0000000000017941 */ /* 0x000fea0003800000 */
.L_x_181:
        /* <DEDUP_REMOVED lines=13> */
.L_x_184:
[----:B------:R-:W-:Y:S05]  /*dde0*/  BSYNC B1 ;  /* 0x0000000000017941 */ /* 0x000fea0003800000 */
.L_x_183:
        /* <DEDUP_REMOVED lines=13> */
.L_x_186:
[----:B------:R-:W-:Y:S05]  /*dec0*/  BSYNC B1 ;  /* 0x0000000000017941 */ /* 0x000fea0003800000 */
.L_x_185:
        /* <DEDUP_REMOVED lines=13> */
.L_x_188:
[----:B------:R-:W-:Y:S05]  /*dfa0*/  BSYNC B1 ;  /* 0x0000000000017941 */ /* 0x000fea0003800000 */
.L_x_187:
        /* <DEDUP_REMOVED lines=13> */
.L_x_190:
[----:B------:R-:W-:Y:S05]  /*e080*/  BSYNC B1 ;  /* 0x0000000000017941 */ /* 0x000fea0003800000 */
.L_x_189:
        /* <DEDUP_REMOVED lines=13> */
.L_x_192:
[----:B------:R-:W-:Y:S05]  /*e160*/  BSYNC B1 ;  /* 0x0000000000017941 */ /* 0x000fea0003800000 */
.L_x_191:
        /* <DEDUP_REMOVED lines=13> */
.L_x_194:
[----:B------:R-:W-:Y:S05]  /*e240*/  BSYNC B1 ;  /* 0x0000000000017941 */ /* 0x000fea0003800000 */
.L_x_193:
        /* <DEDUP_REMOVED lines=13> */
.L_x_196:
[----:B------:R-:W-:Y:S05]  /*e320*/  BSYNC B1 ;  /* 0x0000000000017941 */ /* 0x000fea0003800000 */
.L_x_195:
        /* <DEDUP_REMOVED lines=13> */
.L_x_198:
[----:B------:R-:W-:Y:S05]  /*e400*/  BSYNC B1 ;  /* 0x0000000000017941 */ /* 0x000fea0003800000 */
.L_x_197:
        /* <DEDUP_REMOVED lines=13> */
.L_x_200:
[----:B------:R-:W-:Y:S05]  /*e4e0*/  BSYNC B1 ;  /* 0x0000000000017941 */ /* 0x000fea0003800000 */
.L_x_199:
        /* <DEDUP_REMOVED lines=13> */
.L_x_202:
[----:B------:R-:W-:Y:S05]  /*e5c0*/  BSYNC B1 ;  /* 0x0000000000017941 */ /* 0x000fea0003800000 */
.L_x_201:
        /* <DEDUP_REMOVED lines=13> */
.L_x_204:
[----:B------:R-:W-:Y:S05]  /*e6a0*/  BSYNC B1 ;  /* 0x0000000000017941 */ /* 0x000fea0003800000 */
.L_x_203:
        /* <DEDUP_REMOVED lines=13> */
.L_x_206:
[----:B------:R-:W-:Y:S05]  /*e780*/  BSYNC B1 ;  /* 0x0000000000017941 */ /* 0x000fea0003800000 */
.L_x_205:
        /* <DEDUP_REMOVED lines=13> */
.L_x_208:
[----:B------:R-:W-:Y:S05]  /*e860*/  BSYNC B1 ;  /* 0x0000000000017941 */ /* 0x000fea0003800000 */
.L_x_207:
        /* <DEDUP_REMOVED lines=13> */
.L_x_210:
[----:B------:R-:W-:Y:S05]  /*e940*/  BSYNC B1 ;  /* 0x0000000000017941 */ /* 0x000fea0003800000 */
.L_x_209:
        /* <DEDUP_REMOVED lines=13> */
.L_x_212:
[----:B------:R-:W-:Y:S05]  /*ea20*/  BSYNC B1 ;  /* 0x0000000000017941 */ /* 0x000fea0003800000 */
.L_x_211:
        /* <DEDUP_REMOVED lines=13> */
.L_x_214:
[----:B------:R-:W-:Y:S05]  /*eb00*/  BSYNC B1 ;  /* 0x0000000000017941 */ /* 0x000fea0003800000 */
.L_x_213:
        /* <DEDUP_REMOVED lines=13> */
.L_x_216:
[----:B------:R-:W-:Y:S05]  /*ebe0*/  BSYNC B1 ;  /* 0x0000000000017941 */ /* 0x000fea0003800000 */
.L_x_215:
        /* <DEDUP_REMOVED lines=13> */
.L_x_218:
[----:B------:R-:W-:Y:S05]  /*ecc0*/  BSYNC B1 ;  /* 0x0000000000017941 */ /* 0x000fea0003800000 */
.L_x_217:
        /* <DEDUP_REMOVED lines=13> */
.L_x_220:
[----:B------:R-:W-:Y:S05]  /*eda0*/  BSYNC B1 ;  /* 0x0000000000017941 */ /* 0x000fea0003800000 */
.L_x_219:
        /* <DEDUP_REMOVED lines=13> */
.L_x_222:
[----:B------:R-:W-:Y:S05]  /*ee80*/  BSYNC B1 ;  /* 0x0000000000017941 */ /* 0x000fea0003800000 */
.L_x_221:
        /* <DEDUP_REMOVED lines=13> */
.L_x_224:
[----:B------:R-:W-:Y:S05]  /*ef60*/  BSYNC B1 ;  /* 0x0000000000017941 */ /* 0x000fea0003800000 */
.L_x_223:
[----:B------:R-:W3:Y:S01]  /*ef70*/  LDL.LU R6, [R1+0xec] ;  /* 0x0000ec0001067983 */ /* 0x000ee20000300800 */
[----:B-----5:R-:W-:Y:S01]  /*ef80*/  LOP3.LUT R0, R0, 0xff, RZ, 0xc0, !PT ;  /* 0x000000ff00007812 */ /* 0x020fe200078ec0ff */
[----:B------:R-:W-:Y:S01]  /*ef90*/  BSSY B1, `(.L_x_225) ;  /* 0x0000013000017945 */ /* 0x000fe20003800000 */
[----:B------:R-:W-:Y:S02]  /*efa0*/  IADD3 R5, P0, R36, 0x80, RZ ;  /* 0x0000008024057810 */ /* 0x000fe40007f1e0ff */
[----:B------:R-:W-:-:S03]  /*efb0*/  F2FP.F16.E4M3.UNPACK_B R0, R0 ;  /* 0x00000000ff00723e */ /* 0x000fc600020006ff */
[----:B------:R-:W-:Y:S01]  /*efc0*/  IMAD.X R2, RZ, RZ, R37, P0 ;  /* 0x000000ffff027224 */ /* 0x000fe200000e0625 */
[----:B------:R-:W-:Y:S01]  /*efd0*/  ISETP.GE.AND P0, PT, R40, 0x81, PT ;  /* 0x000000812800780c */ /* 0x000fe20003f06270 */
[----:B------:R-:W-:Y:S02]  /*efe0*/  HADD2.F32 R0, -RZ, R0.H0_H0 ;  /* 0x20000000ff007230 */ /* 0x000fe40000004100 */
[----:B------:R-:W-:Y:S01]  /*eff0*/  IMAD R4, R2, UR10, RZ ;  /* 0x0000000a02047c24 */ /* 0x000fe2000f8e02ff */
[----:B------:R-:W-:Y:S01]  /*f000*/  ISETP.LT.OR P4, PT, R42, 0x1, !P0 ;  /* 0x000000012a00780c */ /* 0x000fe20004781670 */
[----:B0-----:R-:W-:-:S04]  /*f010*/  IMAD.WIDE.U32 R2, R5, UR10, R38 ;  /* 0x0000000a05027c25 */ /* 0x001fc8000f8e0026 */
[----:B------:R-:W-:Y:S01]  /*f020*/  FMUL R0, R0, UR17 ;  /* 0x0000001100007c20 */ /* 0x000fe20008400000 */
[----:B------:R-:W-:Y:S01]  /*f030*/  IMAD R5, R5, UR11, R4 ;  /* 0x0000000b05057c24 */ /* 0x000fe2000f8e0204 */
[----:B------:R-:W-:-:S04]  /*f040*/  IADD3 R2, P2, R2, UR12, RZ ;  /* 0x0000000c02027c10 */ /* 0x000fc8000ff5e0ff */
[----:B------:R-:W-:Y:S01]  /*f050*/  IADD3.X R3, R3, UR13, R5, P2, !PT ;  /* 0x0000000d03037c10 */ /* 0x000fe200097fe405 */
[----:B---3--:R-:W-:-:S05]  /*f060*/  FFMA R0, R6, UR18, R0 ;  /* 0x0000001206007c23 */ /* 0x008fca0008000000 */
[----:B------:R-:W-:Y:S02]  /*f070*/  F2FP.SATFINITE.E4M3.F32.PACK_AB_MERGE_C R7, RZ, R0, RZ ;  /* 0x00000000ff07723e */ /* 0x000fe400048070ff */
[----:B------:R-:W-:-:S03]  /*f080*/  PRMT R0, RZ, 0x7610, R0 ;  /* 0x00007610ff007816 */ /* 0x000fc60000000000 */
[----:B------:R0:W-:Y:S01]  /*f090*/  @!P1 STG.E.U8 desc[UR26][R30.64+0xb9], R7 ;  /* 0x0000b9071e009986 */ /* 0x0001e2000c10111a */
[----:B------:R-:W-:Y:S05]  /*f0a0*/  @P4 BRA `(.L_x_226) ;  /* 0x0000000000044947 */ /* 0x000fea0003800000 */
[----:B------:R3:W5:Y:S02]  /*f0b0*/  LDG.E.U8 R0, desc[UR26][R2.64] ;  /* 0x0000001a02007981 */ /* 0x000764000c1e1100 */
.L_x_226:
[----:B------:R-:W-:Y:S05]  /*f0c0*/  BSYNC B1 ;  /* 0x0000000000017941 */ /* 0x000fea0003800000 */
.L_x_225:
        /* <DEDUP_REMOVED lines=8> */
[----:B------:R-:W-:Y:S02]  /*f150*/  F2FP.SATFINITE.E4M3.F32.PACK_AB_MERGE_C R5, RZ, R0, RZ ;  /* 0x00000000ff05723e */ /* 0x000fe400048070ff */
[----:B------:R-:W-:-:S03]  /*f160*/  PRMT R0, RZ, 0x7610, R0 ;  /* 0x00007610ff007816 */ /* 0x000fc60000000000 */
[----:B------:R2:W-:Y:S01]  /*f170*/  @!P4 STG.E.U8 desc[UR26][R28.64], R5 ;  /* 0x000000051c00c986 */ /* 0x0005e2000c10111a */
[----:B------:R-:W-:Y:S05]  /*f180*/  @P2 BRA `(.L_x_228) ;  /* 0x0000000000042947 */ /* 0x000fea0003800000 */
[----:B------:R0:W5:Y:S02]  /*f190*/  LDG.E.U8 R0, desc[UR26][R2.64+0x1] ;  /* 0x0000011a02007981 */ /* 0x000164000c1e1100 */
.L_x_228:
[----:B------:R-:W-:Y:S05]  /*f1a0*/  BSYNC B1 ;  /* 0x0000000000017941 */ /* 0x000fea0003800000 */
.L_x_227:
[----:B------:R-:W3:Y:S01]  /*f1b0*/  LDL.LU R4, [R1+0xf4] ;  /* 0x0000f40001047983 */ /* 0x000ee20000300800 */
[----:B-----5:R-:W-:Y:S01]  /*f1c0*/  LOP3.LUT R0, R0, 0xff, RZ, 0xc0, !PT ;  /* 0x000000ff00007812 */ /* 0x020fe200078ec0ff */
[----:B------:R-:W-:Y:S01]  /*f1d0*/  BSSY B1, `(.L_x_229) ;  /* 0x0000013000017945 */ /* 0x000fe20003800000 */
[----:B--2---:R-:W-:Y:S02]  /*f1e0*/  IADD3 R5, P1, R36, 0x88, RZ ;  /* 0x0000008824057810 */ /* 0x004fe40007f3e0ff */
[----:B------:R-:W-:-:S03]  /*f1f0*/  F2FP.F16.E4M3.UNPACK_B R0, R0 ;  /* 0x00000000ff00723e */ /* 0x000fc600020006ff */
[----:B------:R-:W-:Y:S01]  /*f200*/  IMAD.X R36, RZ, RZ, R37, P1 ;  /* 0x000000ffff247224 */ /* 0x000fe200008e0625 */
[----:B------:R-:W-:Y:S01]  /*f210*/  ISETP.GE.AND P1, PT, R40, 0x89, PT ;  /* 0x000000892800780c */ /* 0x000fe20003f26270 */
[----:B------:R-:W-:Y:S02]  /*f220*/  HADD2.F32 R0, -RZ, R0.H0_H0 ;  /* 0x20000000ff007230 */ /* 0x000fe40000004100 */
[----:B------:R-:W-:Y:S01]  /*f230*/  IMAD R36, R36, UR10, RZ ;  /* 0x0000000a24247c24 */ /* 0x000fe2000f8e02ff */
[----:B------:R-:W-:Y:S01]  /*f240*/  ISETP.LT.OR P5, PT, R42, 0x1, !P1 ;  /* 0x000000012a00780c */ /* 0x000fe20004fa1670 */
[----:B------:R-:W-:-:S04]  /*f250*/  IMAD.WIDE.U32 R38, R5, UR10, R38 ;  /* 0x0000000a05267c25 */ /* 0x000fc8000f8e0026 */
[----:B------:R-:W-:Y:S01]  /*f260*/  FMUL R0, R0, UR17 ;  /* 0x0000001100007c20 */ /* 0x000fe20008400000 */
[----:B------:R-:W-:-:S03]  /*f270*/  IMAD R5, R5, UR11, R36 ;  /* 0x0000000b05057c24 */ /* 0x000fc6000f8e0224 */
[----:B---3--:R-:W-:Y:S01]  /*f280*/  FFMA R0, R4, UR18, R0 ;  /* 0x0000001204007c23 */ /* 0x008fe20008000000 */
[----:B------:R-:W-:-:S04]  /*f290*/  IADD3 R4, P4, R38, UR12, RZ ;  /* 0x0000000c26047c10 */ /* 0x000fc8000ff9e0ff */
[----:B0-----:R-:W-:Y:S02]  /*f2a0*/  F2FP.SATFINITE.E4M3.F32.PACK_AB_MERGE_C R7, RZ, R0, RZ ;  /* 0x00000000ff07723e */ /* 0x001fe400048070ff */
[----:B------:R-:W-:Y:S02]  /*f2b0*/  IADD3.X R5, R39, UR13, R5, P4, !PT ;  /* 0x0000000d27057c10 */ /* 0x000fe4000a7fe405 */
[----:B------:R-:W-:Y:S01]  /*f2c0*/  PRMT R0, RZ, 0x7610, R0 ;  /* 0x00007610ff007816 */ /* 0x000fe20000000000 */
[----:B------:R0:W-:Y:S01]  /*f2d0*/  @!P2 STG.E.U8 desc[UR26][R28.64+0x1], R7 ;  /* 0x000001071c00a986 */ /* 0x0001e2000c10111a */
[----:B------:R-:W-:Y:S05]  /*f2e0*/  @P5 BRA `(.L_x_230) ;  /* 0x0000000000045947 */ /* 0x000fea0003800000 */
[----:B------:R2:W5:Y:S02]  /*f2f0*/  LDG.E.U8 R0, desc[UR26][R4.64] ;  /* 0x0000001a04007981 */ /* 0x000564000c1e1100 */
.L_x_230:
[----:B------:R-:W-:Y:S05]  /*f300*/  BSYNC B1 ;  /* 0x0000000000017941 */ /* 0x000fea0003800000 */
.L_x_229:
        /* <DEDUP_REMOVED lines=13> */
.L_x_232:
[----:B------:R-:W-:Y:S05]  /*f3e0*/  BSYNC B1 ;  /* 0x0000000000017941 */ /* 0x000fea0003800000 */
.L_x_231:
        /* <DEDUP_REMOVED lines=13> */
.L_x_234:
[----:B------:R-:W-:Y:S05]  /*f4c0*/  BSYNC B1 ;  /* 0x0000000000017941 */ /* 0x000fea0003800000 */
.L_x_233:
        /* <DEDUP_REMOVED lines=13> */
.L_x_236:
[----:B------:R-:W-:Y:S05]  /*f5a0*/  BSYNC B1 ;  /* 0x0000000000017941 */ /* 0x000fea0003800000 */
.L_x_235:
        /* <DEDUP_REMOVED lines=13> */
.L_x_238:
[----:B------:R-:W-:Y:S05]  /*f680*/  BSYNC B1 ;  /* 0x0000000000017941 */ /* 0x000fea0003800000 */
.L_x_237:
        /* <DEDUP_REMOVED lines=13> */
.L_x_240:
[----:B------:R-:W-:Y:S05]  /*f760*/  BSYNC B1 ;  /* 0x0000000000017941 */ /* 0x000fea0003800000 */
.L_x_239:
        /* <DEDUP_REMOVED lines=13> */
.L_x_242:
[----:B------:R-:W-:Y:S05]  /*f840*/  BSYNC B1 ;  /* 0x0000000000017941 */ /* 0x000fea0003800000 */
.L_x_241:
        /* <DEDUP_REMOVED lines=13> */
.L_x_244:
[----:B------:R-:W-:Y:S05]  /*f920*/  BSYNC B1 ;  /* 0x0000000000017941 */ /* 0x000fea0003800000 */
.L_x_243:
        /* <DEDUP_REMOVED lines=13> */
.L_x_246:
[----:B------:R-:W-:Y:S05]  /*fa00*/  BSYNC B1 ;  /* 0x0000000000017941 */ /* 0x000fea0003800000 */
.L_x_245:
        /* <DEDUP_REMOVED lines=13> */
.L_x_248:
[----:B------:R-:W-:Y:S05]  /*fae0*/  BSYNC B1 ;  /* 0x0000000000017941 */ /* 0x000fea0003800000 */
.L_x_247:
        /* <DEDUP_REMOVED lines=13> */
.L_x_250:
[----:B------:R-:W-:Y:S05]  /*fbc0*/  BSYNC B1 ;  /* 0x0000000000017941 */ /* 0x000fea0003800000 */
.L_x_249:
        /* <DEDUP_REMOVED lines=13> */
.L_x_252:
[----:B------:R-:W-:Y:S05]  /*fca0*/  BSYNC B1 ;  /* 0x0000000000017941 */ /* 0x000fea0003800000 */
.L_x_251:
        /* <DEDUP_REMOVED lines=13> */
.L_x_254:
[----:B------:R-:W-:Y:S05]  /*fd80*/  BSYNC B1 ;  /* 0x0000000000017941 */ /* 0x000fea0003800000 */
.L_x_253:
        /* <DEDUP_REMOVED lines=13> */
.L_x_256:
[----:B------:R-:W-:Y:S05]  /*fe60*/  BSYNC B1 ;  /* 0x0000000000017941 */ /* 0x000fea0003800000 */
.L_x_255:
        /* <DEDUP_REMOVED lines=13> */
.L_x_258:
[----:B------:R-:W-:Y:S05]  /*ff40*/  BSYNC B1 ;  /* 0x0000000000017941 */ /* 0x000fea0003800000 */
.L_x_257:
        /* <DEDUP_REMOVED lines=13> */
.L_x_260:
[----:B------:R-:W-:Y:S05]  /*10020*/  BSYNC B1 ;  /* 0x0000000000017941 */ /* 0x000fea0003800000 */
.L_x_259:
        /* <DEDUP_REMOVED lines=13> */
.L_x_262:
[----:B------:R-:W-:Y:S05]  /*10100*/  BSYNC B1 ;  /* 0x0000000000017941 */ /* 0x000fea0003800000 */
.L_x_261:
        /* <DEDUP_REMOVED lines=13> */
.L_x_264:
[----:B------:R-:W-:Y:S05]  /*101e0*/  BSYNC B1 ;  /* 0x0000000000017941 */ /* 0x000fea0003800000 */
.L_x_263:
        /* <DEDUP_REMOVED lines=13> */
.L_x_266:
[----:B------:R-:W-:Y:S05]  /*102c0*/  BSYNC B1 ;  /* 0x0000000000017941 */ /* 0x000fea0003800000 */
.L_x_265:
        /* <DEDUP_REMOVED lines=13> */
.L_x_268:
[----:B------:R-:W-:Y:S05]  /*103a0*/  BSYNC B1 ;  /* 0x0000000000017941 */ /* 0x000fea0003800000 */
.L_x_267:
        /* <DEDUP_REMOVED lines=13> */
.L_x_270:
[----:B------:R-:W-:Y:S05]  /*10480*/  BSYNC B1 ;  /* 0x0000000000017941 */ /* 0x000fea0003800000 */
.L_x_269:
        /* <DEDUP_REMOVED lines=13> */
.L_x_272:
[----:B------:R-:W-:Y:S05]  /*10560*/  BSYNC B1 ;  /* 0x0000000000017941 */ /* 0x000fea0003800000 */
.L_x_271:
        /* <DEDUP_REMOVED lines=13> */
.L_x_274:
[----:B------:R-:W-:Y:S05]  /*10640*/  BSYNC B1 ;  /* 0x0000000000017941 */ /* 0x000fea0003800000 */
.L_x_273:
        /* <DEDUP_REMOVED lines=13> */
.L_x_276:
[----:B------:R-:W-:Y:S05]  /*10720*/  BSYNC B1 ;  /* 0x0000000000017941 */ /* 0x000fea0003800000 */
.L_x_275:
        /* <DEDUP_REMOVED lines=13> */
.L_x_278:
[----:B------:R-:W-:Y:S05]  /*10800*/  BSYNC B1 ;  /* 0x0000000000017941 */ /* 0x000fea0003800000 */
.L_x_277:
        /* <DEDUP_REMOVED lines=13> */
.L_x_280:
[----:B------:R-:W-:Y:S05]  /*108e0*/  BSYNC B1 ;  /* 0x0000000000017941 */ /* 0x000fea0003800000 */
.L_x_279:
        /* <DEDUP_REMOVED lines=13> */
.L_x_282:
[----:B------:R-:W-:Y:S05]  /*109c0*/  BSYNC B1 ;  /* 0x0000000000017941 */ /* 0x000fea0003800000 */
.L_x_281:
        /* <DEDUP_REMOVED lines=13> */
.L_x_284:
[----:B------:R-:W-:Y:S05]  /*10aa0*/  BSYNC B1 ;  /* 0x0000000000017941 */ /* 0x000fea0003800000 */
.L_x_283:
        /* <DEDUP_REMOVED lines=13> */
.L_x_286:
[----:B------:R-:W-:Y:S05]  /*10b80*/  BSYNC B1 ;  /* 0x0000000000017941 */ /* 0x000fea0003800000 */
.L_x_285:
        /* <DEDUP_REMOVED lines=13> */
.L_x_288:
[----:B------:R-:W-:Y:S05]  /*10c60*/  BSYNC B1 ;  /* 0x0000000000017941 */ /* 0x000fea0003800000 */
.L_x_287:
        /* <DEDUP_REMOVED lines=13> */
.L_x_290:
[----:B------:R-:W-:Y:S05]  /*10d40*/  BSYNC B1 ;  /* 0x0000000000017941 */ /* 0x000fea0003800000 */
.L_x_289:
        /* <DEDUP_REMOVED lines=13> */
.L_x_292:
[----:B------:R-:W-:Y:S05]  /*10e20*/  BSYNC B1 ;  /* 0x0000000000017941 */ /* 0x000fea0003800000 */
.L_x_291:
        /* <DEDUP_REMOVED lines=13> */
.L_x_294:
[----:B------:R-:W-:Y:S05]  /*10f00*/  BSYNC B1 ;  /* 0x0000000000017941 */ /* 0x000fea0003800000 */
.L_x_293:
        /* <DEDUP_REMOVED lines=13> */
.L_x_296:
[----:B------:R-:W-:Y:S05]  /*10fe0*/  BSYNC B1 ;  /* 0x0000000000017941 */ /* 0x000fea0003800000 */
.L_x_295:
        /* <DEDUP_REMOVED lines=13> */
.L_x_298:
[----:B------:R-:W-:Y:S05]  /*110c0*/  BSYNC B1 ;  /* 0x0000000000017941 */ /* 0x000fea0003800000 */
.L_x_297:
        /* <DEDUP_REMOVED lines=13> */
.L_x_300:
[----:B------:R-:W-:Y:S05]  /*111a0*/  BSYNC B1 ;  /* 0x0000000000017941 */ /* 0x000fea0003800000 */
.L_x_299:
        /* <DEDUP_REMOVED lines=13> */
.L_x_302:
[----:B------:R-:W-:Y:S05]  /*11280*/  BSYNC B1 ;  /* 0x0000000000017941 */ /* 0x000fea0003800000 */
.L_x_301:
        /* <DEDUP_REMOVED lines=13> */
.L_x_304:
[----:B------:R-:W-:Y:S05]  /*11360*/  BSYNC B1 ;  /* 0x0000000000017941 */ /* 0x000fea0003800000 */
.L_x_303:
        /* <DEDUP_REMOVED lines=13> */
.L_x_306:
[----:B------:R-:W-:Y:S05]  /*11440*/  BSYNC B1 ;  /* 0x0000000000017941 */ /* 0x000fea0003800000 */
.L_x_305:
        /* <DEDUP_REMOVED lines=13> */
.L_x_308:
[----:B------:R-:W-:Y:S05]  /*11520*/  BSYNC B1 ;  /* 0x0000000000017941 */ /* 0x000fea0003800000 */
.L_x_307:
        /* <DEDUP_REMOVED lines=13> */
.L_x_310:
[----:B------:R-:W-:Y:S05]  /*11600*/  BSYNC B1 ;  /* 0x0000000000017941 */ /* 0x000fea0003800000 */
.L_x_309:
        /* <DEDUP_REMOVED lines=13> */
.L_x_312:
[----:B------:R-:W-:Y:S05]  /*116e0*/  BSYNC B1 ;  /* 0x0000000000017941 */ /* 0x000fea0003800000 */
.L_x_311:
        /* <DEDUP_REMOVED lines=13> */
.L_x_314:
[----:B------:R-:W-:Y:S05]  /*117c0*/  BSYNC B1 ;  /* 0x0000000000017941 */ /* 0x000fea0003800000 */
.L_x_313:
        /* <DEDUP_REMOVED lines=13> */
.L_x_316:
[----:B------:R-:W-:Y:S05]  /*118a0*/  BSYNC B1 ;  /* 0x0000000000017941 */ /* 0x000fea0003800000 */
.L_x_315:
        /* <DEDUP_REMOVED lines=13> */
.L_x_318:
[----:B------:R-:W-:Y:S05]  /*11980*/  BSYNC B1 ;  /* 0x0000000000017941 */ /* 0x000fea0003800000 */
.L_x_317:
        /* <DEDUP_REMOVED lines=13> */
.L_x_320:
[----:B------:R-:W-:Y:S05]  /*11a60*/  BSYNC B1 ;  /* 0x0000000000017941 */ /* 0x000fea0003800000 */
.L_x_319:
        /* <DEDUP_REMOVED lines=13> */
.L_x_322:
[----:B------:R-:W-:Y:S05]  /*11b40*/  BSYNC B1 ;  /* 0x0000000000017941 */ /* 0x000fea0003800000 */
.L_x_321:
        /* <DEDUP_REMOVED lines=13> */
.L_x_324:
[----:B------:R-:W-:Y:S05]  /*11c20*/  BSYNC B1 ;  /* 0x0000000000017941 */ /* 0x000fea0003800000 */
.L_x_323:
        /* <DEDUP_REMOVED lines=13> */
.L_x_326:
[----:B------:R-:W-:Y:S05]  /*11d00*/  BSYNC B1 ;  /* 0x0000000000017941 */ /* 0x000fea0003800000 */
.L_x_325:
        /* <DEDUP_REMOVED lines=13> */
.L_x_328:
[----:B------:R-:W-:Y:S05]  /*11de0*/  BSYNC B1 ;  /* 0x0000000000017941 */ /* 0x000fea0003800000 */
.L_x_327:
        /* <DEDUP_REMOVED lines=13> */
.L_x_330:
[----:B------:R-:W-:Y:S05]  /*11ec0*/  BSYNC B1 ;  /* 0x0000000000017941 */ /* 0x000fea0003800000 */
.L_x_329:
        /* <DEDUP_REMOVED lines=13> */
.L_x_332:
[----:B------:R-:W-:Y:S05]  /*11fa0*/  BSYNC B1 ;  /* 0x0000000000017941 */ /* 0x000fea0003800000 */
.L_x_331:
        /* <DEDUP_REMOVED lines=13> */
.L_x_334:
[----:B------:R-:W-:Y:S05]  /*12080*/  BSYNC B1 ;  /* 0x0000000000017941 */ /* 0x000fea0003800000 */
.L_x_333:
        /* <DEDUP_REMOVED lines=13> */
.L_x_336:
[----:B------:R-:W-:Y:S05]  /*12160*/  BSYNC B1 ;  /* 0x0000000000017941 */ /* 0x000fea0003800000 */
.L_x_335:
        /* <DEDUP_REMOVED lines=13> */
.L_x_338:
[----:B------:R-:W-:Y:S05]  /*12240*/  BSYNC B1 ;  /* 0x0000000000017941 */ /* 0x000fea0003800000 */
.L_x_337:
        /* <DEDUP_REMOVED lines=13> */
.L_x_340:
[----:B------:R-:W-:Y:S05]  /*12320*/  BSYNC B1 ;  /* 0x0000000000017941 */ /* 0x000fea0003800000 */
.L_x_339:
        /* <DEDUP_REMOVED lines=13> */
.L_x_342:
[----:B------:R-:W-:Y:S05]  /*12400*/  BSYNC B1 ;  /* 0x0000000000017941 */ /* 0x000fea0003800000 */
.L_x_341:
        /* <DEDUP_REMOVED lines=13> */
.L_x_344:
[----:B------:R-:W-:Y:S05]  /*124e0*/  BSYNC B1 ;  /* 0x0000000000017941 */ /* 0x000fea0003800000 */
.L_x_343:
        /* <DEDUP_REMOVED lines=13> */
.L_x_346:
[----:B------:R-:W-:Y:S05]  /*125c0*/  BSYNC B1 ;  /* 0x0000000000017941 */ /* 0x000fea0003800000 */
.L_x_345:
        /* <DEDUP_REMOVED lines=13> */
.L_x_348:
[----:B------:R-:W-:Y:S05]  /*126a0*/  BSYNC B1 ;  /* 0x0000000000017941 */ /* 0x000fea0003800000 */
.L_x_347:
        /* <DEDUP_REMOVED lines=13> */
.L_x_350:
[----:B------:R-:W-:Y:S05]  /*12780*/  BSYNC B1 ;  /* 0x0000000000017941 */ /* 0x000fea0003800000 */
.L_x_349:
        /* <DEDUP_REMOVED lines=13> */
.L_x_352:
[----:B------:R-:W-:Y:S05]  /*12860*/  BSYNC B1 ;  /* 0x0000000000017941 */ /* 0x000fea0003800000 */
.L_x_351:
        /* <DEDUP_REMOVED lines=13> */
.L_x_354:
[----:B------:R-:W-:Y:S05]  /*12940*/  BSYNC B1 ;  /* 0x0000000000017941 */ /* 0x000fea0003800000 */
.L_x_353:
        /* <DEDUP_REMOVED lines=13> */
.L_x_356:
[----:B------:R-:W-:Y:S05]  /*12a20*/  BSYNC B1 ;  /* 0x0000000000017941 */ /* 0x000fea0003800000 */
.L_x_355:
        /* <DEDUP_REMOVED lines=13> */
.L_x_358:
[----:B------:R-:W-:Y:S05]  /*12b00*/  BSYNC B1 ;  /* 0x0000000000017941 */ /* 0x000fea0003800000 */
.L_x_357:
        /* <DEDUP_REMOVED lines=13> */
.L_x_360:
[----:B------:R-:W-:Y:S05]  /*12be0*/  BSYNC B1 ;  /* 0x0000000000017941 */ /* 0x000fea0003800000 */
.L_x_359:
        /* <DEDUP_REMOVED lines=13> */
.L_x_362:
[----:B------:R-:W-:Y:S05]  /*12cc0*/  BSYNC B1 ;  /* 0x0000000000017941 */ /* 0x000fea0003800000 */
.L_x_361:
        /* <DEDUP_REMOVED lines=13> */
.L_x_364:
[----:B------:R-:W-:Y:S05]  /*12da0*/  BSYNC B1 ;  /* 0x0000000000017941 */ /* 0x000fea0003800000 */
.L_x_363:
        /* <DEDUP_REMOVED lines=13> */
.L_x_366:
[----:B------:R-:W-:Y:S05]  /*12e80*/  BSYNC B1 ;  /* 0x0000000000017941 */ /* 0x000fea0003800000 */
.L_x_365:
        /* <DEDUP_REMOVED lines=13> */
.L_x_368:
[----:B------:R-:W-:Y:S05]  /*12f60*/  BSYNC B1 ;  /* 0x0000000000017941 */ /* 0x000fea0003800000 */
.L_x_367:
        /* <DEDUP_REMOVED lines=13> */
.L_x_370:
[----:B------:R-:W-:Y:S05]  /*13040*/  BSYNC B1 ;  /* 0x0000000000017941 */ /* 0x000fea0003800000 */
.L_x_369:
        /* <DEDUP_REMOVED lines=13> */
.L_x_372:
[----:B------:R-:W-:Y:S05]  /*13120*/  BSYNC B1 ;  /* 0x0000000000017941 */ /* 0x000fea0003800000 */
.L_x_371:
        /* <DEDUP_REMOVED lines=13> */
.L_x_374:
[----:B------:R-:W-:Y:S05]  /*13200*/  BSYNC B1 ;  /* 0x0000000000017941 */ /* 0x000fea0003800000 */
.L_x_373:
        /* <DEDUP_REMOVED lines=13> */
.L_x_376:
[----:B------:R-:W-:Y:S05]  /*132e0*/  BSYNC B1 ;  /* 0x0000000000017941 */ /* 0x000fea0003800000 */
.L_x_375:
        /* <DEDUP_REMOVED lines=13> */
.L_x_378:
[----:B------:R-:W-:Y:S05]  /*133c0*/  BSYNC B1 ;  /* 0x0000000000017941 */ /* 0x000fea0003800000 */
.L_x_377:
        /* <DEDUP_REMOVED lines=13> */
.L_x_380:
[----:B------:R-:W-:Y:S05]  /*134a0*/  BSYNC B1 ;  /* 0x0000000000017941 */ /* 0x000fea0003800000 */
.L_x_379:
        /* <DEDUP_REMOVED lines=13> */
.L_x_382:
[----:B------:R-:W-:Y:S05]  /*13580*/  BSYNC B1 ;  /* 0x0000000000017941 */ /* 0x000fea0003800000 */
.L_x_381:
        /* <DEDUP_REMOVED lines=13> */
.L_x_384:
[----:B------:R-:W-:Y:S05]  /*13660*/  BSYNC B1 ;  /* 0x0000000000017941 */ /* 0x000fea0003800000 */
.L_x_383:
        /* <DEDUP_REMOVED lines=13> */
.L_x_386:
[----:B------:R-:W-:Y:S05]  /*13740*/  BSYNC B1 ;  /* 0x0000000000017941 */ /* 0x000fea0003800000 */
.L_x_385:
        /* <DEDUP_REMOVED lines=13> */
.L_x_388:
[----:B------:R-:W-:Y:S05]  /*13820*/  BSYNC B1 ;  /* 0x0000000000017941 */ /* 0x000fea0003800000 */
.L_x_387:
        /* <DEDUP_REMOVED lines=13> */
.L_x_390:
[----:B------:R-:W-:Y:S05]  /*13900*/  BSYNC B1 ;  /* 0x0000000000017941 */ /* 0x000fea0003800000 */
.L_x_389:
        /* <DEDUP_REMOVED lines=13> */
.L_x_392:
[----:B------:R-:W-:Y:S05]  /*139e0*/  BSYNC B1 ;  /* 0x0000000000017941 */ /* 0x000fea0003800000 */
.L_x_391:
        /* <DEDUP_REMOVED lines=13> */
.L_x_394:
[----:B------:R-:W-:Y:S05]  /*13ac0*/  BSYNC B1 ;  /* 0x0000000000017941 */ /* 0x000fea0003800000 */
.L_x_393:
        /* <DEDUP_REMOVED lines=13> */
.L_x_396:
[----:B------:R-:W-:Y:S05]  /*13ba0*/  BSYNC B1 ;  /* 0x0000000000017941 */ /* 0x000fea0003800000 */
.L_x_395:
        /* <DEDUP_REMOVED lines=13> */
.L_x_398:
[----:B------:R-:W-:Y:S05]  /*13c80*/  BSYNC B1 ;  /* 0x0000000000017941 */ /* 0x000fea0003800000 */
.L_x_397:
        /* <DEDUP_REMOVED lines=13> */
.L_x_400:
[----:B------:R-:W-:Y:S05]  /*13d60*/  BSYNC B1 ;  /* 0x0000000000017941 */ /* 0x000fea0003800000 */
.L_x_399:
        /* <DEDUP_REMOVED lines=13> */
.L_x_402:
[----:B------:R-:W-:Y:S05]  /*13e40*/  BSYNC B1 ;  /* 0x0000000000017941 */ /* 0x000fea0003800000 */
.L_x_401:
        /* <DEDUP_REMOVED lines=13> */
.L_x_404:
[----:B------:R-:W-:Y:S05]  /*13f20*/  BSYNC B1 ;  /* 0x0000000000017941 */ /* 0x000fea0003800000 */
.L_x_403:
        /* <DEDUP_REMOVED lines=13> */
.L_x_406:
[----:B------:R-:W-:Y:S05]  /*14000*/  BSYNC B1 ;  /* 0x0000000000017941 */ /* 0x000fea0003800000 */
.L_x_405:
        /* <DEDUP_REMOVED lines=13> */
.L_x_408:
[----:B------:R-:W-:Y:S05]  /*140e0*/  BSYNC B1 ;  /* 0x0000000000017941 */ /* 0x000fea0003800000 */
.L_x_407:
        /* <DEDUP_REMOVED lines=13> */
.L_x_410:
[----:B------:R-:W-:Y:S05]  /*141c0*/  BSYNC B1 ;  /* 0x0000000000017941 */ /* 0x000fea0003800000 */
.L_x_409:
        /* <DEDUP_REMOVED lines=13> */
.L_x_412:
[----:B------:R-:W-:Y:S05]  /*142a0*/  BSYNC B1 ;  /* 0x0000000000017941 */ /* 0x000fea0003800000 */
.L_x_411:
[----:B--23--:R-:W2:Y:S01]  /*142b0*/  LDL.LU R2, [R1+0x264] ;  /* 0x0002640001027983 */ /* 0x00cea20000300800 */
        /* <DEDUP_REMOVED lines=12> */
.L_x_414:
[----:B------:R-:W-:Y:S05]  /*14380*/  BSYNC B1 ;  /* 0x0000000000017941 */ /* 0x000fea0003800000 */
.L_x_413:
[----:B------:R-:W4:Y:S01]  /*14390*/  LDL.LU R2, [R1+0x268] ;  /* 0x0002680001027983 */ /* 0x000f220000300800 */
[----:B-----5:R-:W-:Y:S01]  /*143a0*/  LOP3.LUT R0, R0, 0xff, RZ, 0xc0, !PT ;  /* 0x000000ff00007812 */ /* 0x020fe200078ec0ff */
[----:B------:R-:W-:Y:S01]  /*143b0*/  BSSY B1, `(.L_x_415) ;  /* 0x000000b000017945 */ /* 0x000fe20003800000 */
[----:B------:R-:W-:Y:S02]  /*143c0*/  ISETP.LT.OR P1, PT, R42, 0xba, !P1 ;  /* 0x000000ba2a00780c */ /* 0x000fe40004f21670 */
[----:B------:R-:W-:-:S05]  /*143d0*/  F2FP.F16.E4M3.UNPACK_B R0, R0 ;  /* 0x00000000ff00723e */ /* 0x000fca00020006ff */
[----:B------:R-:W-:-:S05]  /*143e0*/  HADD2.F32 R0, -RZ, R0.H0_H0 ;  /* 0x20000000ff007230 */ /* 0x000fca0000004100 */
[----:B------:R-:W-:-:S04]  /*143f0*/  FMUL R0, R0, UR17 ;  /* 0x0000001100007c20 */ /* 0x000fc80008400000 */
[----:B----4-:R-:W-:-:S05]  /*14400*/  FFMA R0, R2, UR18, R0 ;  /* 0x0000001202007c23 */ /* 0x010fca0008000000 */
[----:B--2---:R-:W-:Y:S02]  /*14410*/  F2FP.SATFINITE.E4M3.F32.PACK_AB_MERGE_C R3, RZ, R0, RZ ;  /* 0x00000000ff03723e */ /* 0x004fe400048070ff */
[----:B------:R-:W-:-:S03]  /*14420*/  PRMT R0, RZ, 0x7610, R0 ;  /* 0x00007610ff007816 */ /* 0x000fc60000000000 */
[----:B------:R2:W-:Y:S01]  /*14430*/  @!P2 STG.E.U8 desc[UR26][R26.64+0xb8], R3 ;  /* 0x0000b8031a00a986 */ /* 0x0005e2000c10111a */
[----:B------:R-:W-:Y:S05]  /*14440*/  @P1 BRA `(.L_x_416) ;  /* 0x0000000000041947 */ /* 0x000fea0003800000 */
[----:B------:R4:W5:Y:S02]  /*14450*/  LDG.E.U8 R0, desc[UR26][R4.64+0xb9] ;  /* 0x0000b91a04007981 */ /* 0x000964000c1e1100 */
.L_x_416:
[----:B------:R-:W-:Y:S05]  /*14460*/  BSYNC B1 ;  /* 0x0000000000017941 */ /* 0x000fea0003800000 */
.L_x_415:
[----:B------:R-:W-:Y:S05]  /*14470*/  @P1 BRA `(.L_x_417) ;  /* 0x0000003800a41947 */ /* 0x000fea0003800000 */
[----:B------:R-:W2:Y:S01]  /*14480*/  LDL.LU R2, [R1+0x26c] ;  /* 0x00026c0001027983 */ /* 0x000ea20000300800 */
[----:B-----5:R-:W-:-:S04]  /*14490*/  LOP3.LUT R0, R0, 0xff, RZ, 0xc0, !PT ;  /* 0x000000ff00007812 */ /* 0x020fc800078ec0ff */
[----:B------:R-:W-:-:S05]  /*144a0*/  F2FP.F16.E4M3.UNPACK_B R0, R0 ;  /* 0x00000000ff00723e */ /* 0x000fca00020006ff */
[----:B------:R-:W-:-:S05]  /*144b0*/  HADD2.F32 R0, -RZ, R0.H0_H0 ;  /* 0x20000000ff007230 */ /* 0x000fca0000004100 */
[----:B------:R-:W-:-:S04]  /*144c0*/  FMUL R0, R0, UR17 ;  /* 0x0000001100007c20 */ /* 0x000fc80008400000 */
[----:B--2---:R-:W-:-:S05]  /*144d0*/  FFMA R0, R2, UR18, R0 ;  /* 0x0000001202007c23 */ /* 0x004fca0008000000 */
[----:B------:R-:W-:-:S05]  /*144e0*/  F2FP.SATFINITE.E4M3.F32.PACK_AB_MERGE_C R3, RZ, R0, RZ ;  /* 0x00000000ff03723e */ /* 0x000fca00048070ff */
[----:B------:R2:W-:Y:S01]  /*144f0*/  STG.E.U8 desc[UR26][R26.64+0xb9], R3 ;  /* 0x0000b9031a007986 */ /* 0x0005e2000c10111a */
[----:B------:R-:W-:Y:S05]  /*14500*/  BRA `(.L_x_417) ;  /* 0x0000003800807947 */ /* 0x000fea0003800000 */
.L_x_32:
[----:B------:R-:W-:Y:S01]  /*14510*/  ISETP.GE.AND P1, PT, R40, 0x1, PT ;  /* 0x000000012800780c */ /* 0x000fe20003f26270 */
[----:B------:R-:W-:Y:S01]  /*14520*/  FMUL R228, R228, UR18 ;  /* 0x00000012e4e47c20 */ /* 0x000fe20008400000 */
[----:B------:R-:W-:Y:S01]  /*14530*/  FMUL R227, R227, UR18 ;  /* 0x00000012e3e37c20 */ /* 0x000fe20008400000 */
[----:B------:R-:W-:Y:S01]  /*14540*/  ISETP.GE.AND P2, PT, R40, 0x9, PT ;  /* 0x000000092800780c */ /* 0x000fe20003f46270 */
[----:B------:R-:W-:Y:S01]  /*14550*/  FMUL R226, R226, UR18 ;  /* 0x00000012e2e27c20 */ /* 0x000fe20008400000 */
[C---:B------:R-:W-:Y:S02]  /*14560*/  ISETP.LT.OR P0, PT, R42.reuse, 0x1, !P1 ;  /* 0x000000012a00780c */ /* 0x040fe40004f01670 */
[----:B------:R-:W-:Y:S02]  /*14570*/  ISETP.LT.OR P4, PT, R42, 0x2, !P1 ;  /* 0x000000022a00780c */ /* 0x000fe40004f81670 */
[----:B------:R-:W-:Y:S02]  /*14580*/  F2FP.SATFINITE.E4M3.F32.PACK_AB_MERGE_C R25, RZ, R228, RZ ;  /* 0x000000e4ff19723e */ /* 0x000fe400048070ff */
[----:B------:R-:W-:-:S02]  /*14590*/  F2FP.SATFINITE.E4M3.F32.PACK_AB_MERGE_C R227, RZ, R227, RZ ;  /* 0x000000e3ffe3723e */ /* 0x000fc400048070ff */
[----:B------:R-:W-:Y:S01]  /*145a0*/  ISETP.LT.OR P6, PT, R42, 0x1, !P2 ;  /* 0x000000012a00780c */ /* 0x000fe200057c1670 */
[----:B------:R-:W-:Y:S01]  /*145b0*/  FMUL R225, R225, UR18 ;  /* 0x00000012e1e17c20 */ /* 0x000fe20008400000 */
[----:B------:R-:W-:Y:S01]  /*145c0*/  FMUL R223, R223, UR18 ;  /* 0x00000012dfdf7c20 */ /* 0x000fe20008400000 */
[----:B------:R-:W-:Y:S01]  /*145d0*/  FMUL R224, R224, UR18 ;  /* 0x00000012e0e07c20 */ /* 0x000fe20008400000 */
[----:B------:R-:W-:Y:S01]  /*145e0*/  F2FP.SATFINITE.E4M3.F32.PACK_AB_MERGE_C R35, RZ, R226, RZ ;  /* 0x000000e2ff23723e */ /* 0x000fe200048070ff */
[----:B------:R0:W-:Y:S01]  /*145f0*/  @!P0 STG.E.U8 desc[UR26][R32.64], R25 ;  /* 0x0000001920008986 */ /* 0x0001e2000c10111a */
[----:B------:R-:W-:-:S03]  /*14600*/  ISETP.LT.OR P0, PT, R42, 0x2, !P2 ;  /* 0x000000022a00780c */ /* 0x000fc60005701670 */
[----:B------:R1:W-:Y:S01]  /*14610*/  @!P4 STG.E.U8 desc[UR26][R32.64+0x1], R227 ;  /* 0x000001e32000c986 */ /* 0x0003e2000c10111a */
[----:B------:R-:W-:Y:S01]  /*14620*/  ISETP.LT.OR P4, PT, R42, 0xa, !P1 ;  /* 0x0000000a2a00780c */ /* 0x000fe20004f81670 */
[----:B------:R-:W-:Y:S01]  /*14630*/  FMUL R222, R222, UR18 ;  /* 0x00000012dede7c20 */ /* 0x000fe20008400000 */
[----:B------:R-:W-:Y:S01]  /*14640*/  F2FP.SATFINITE.E4M3.F32.PACK_AB_MERGE_C R225, RZ, R225, RZ ;  /* 0x000000e1ffe1723e */ /* 0x000fe200048070ff */
[----:B------:R-:W2:Y:S01]  /*14650*/  LDL.LU R226, [R1+0x8] ;  /* 0x0000080001e27983 */ /* 0x000ea20000300800 */
[----:B------:R-:W-:Y:S01]  /*14660*/  F2FP.SATFINITE.E4M3.F32.PACK_AB_MERGE_C R223, RZ, R223, RZ ;  /* 0x000000dfffdf723e */ /* 0x000fe200048070ff */
[----:B------:R-:W-:Y:S01]  /*14670*/  FMUL R220, R220, UR18 ;  /* 0x00000012dcdc7c20 */ /* 0x000fe20008400000 */
[----:B------:R-:W-:Y:S01]  /*14680*/  F2FP.SATFINITE.E4M3.F32.PACK_AB_MERGE_C R37, RZ, R224, RZ ;  /* 0x000000e0ff25723e */ /* 0x000fe200048070ff */
[----:B------:R3:W-:Y:S01]  /*14690*/  @!P6 STG.E.U8 desc[UR26][R30.64], R35 ;  /* 0x000000231e00e986 */ /* 0x0007e2000c10111a */
[----:B0-----:R-:W-:Y:S02]  /*146a0*/  F2FP.SATFINITE.E4M3.F32.PACK_AB_MERGE_C R25, RZ, R222, RZ ;  /* 0x000000deff19723e */ /* 0x001fe400048070ff */
[C---:B------:R-:W-:Y:S01]  /*146b0*/  ISETP.LT.OR P5, PT, R42.reuse, 0x9, !P1 ;  /* 0x000000092a00780c */ /* 0x040fe20004fa1670 */
[----:B-1----:R-:W4:Y:S04]  /*146c0*/  LDL.LU R227, [R1] ;  /* 0x0000000001e37983 */ /* 0x002f280000300800 */
[----:B------:R-:W4:Y:S01]  /*146d0*/  LDL.LU R224, [R1+0x18] ;  /* 0x0000180001e07983 */ /* 0x000f220000300800 */
[----:B------:R-:W-:Y:S01]  /*146e0*/  FMUL R221, R221, UR18 ;  /* 0x00000012dddd7c20 */ /* 0x000fe20008400000 */
[----:B------:R-:W-:-:S02]  /*146f0*/  ISETP.LT.OR P6, PT, R42, 0x9, !P2 ;  /* 0x000000092a00780c */ /* 0x000fc400057c1670 */
[----:B------:R0:W-:Y:S01]  /*14700*/  @!P0 STG.E.U8 desc[UR26][R30.64+0x1], R225 ;  /* 0x000001e11e008986 */ /* 0x0001e2000c10111a */
[----:B---3--:R-:W-:-:S03]  /*14710*/  F2FP.SATFINITE.E4M3.F32.PACK_AB_MERGE_C R35, RZ, R220, RZ ;  /* 0x000000dcff23723e */ /* 0x008fc600048070ff */
[----:B------:R1:W-:Y:S04]  /*14720*/  @!P4 STG.E.U8 desc[UR26][R32.64+0x9], R223 ;  /* 0x000009df2000c986 */ /* 0x0003e8000c10111a */
[----:B0-----:R-:W3:Y:S04]  /*14730*/  LDL.LU R225, [R1+0x14] ;  /* 0x0000140001e17983 */ /* 0x001ee80000300800 */
[----:B------:R-:W3:Y:S04]  /*14740*/  LDL.LU R222, [R1+0x10] ;  /* 0x0000100001de7983 */ /* 0x000ee80000300800 */
[----:B-1----:R-:W3:Y:S04]  /*14750*/  LDL.LU R223, [R1+0xc] ;  /* 0x00000c0001df7983 */ /* 0x002ee80000300800 */
[----:B------:R-:W3:Y:S01]  /*14760*/  LDL.LU R220, [R1+0x4] ;  /* 0x0000040001dc7983 */ /* 0x000ee20000300800 */
[----:B------:R-:W-:-:S02]  /*14770*/  ISETP.LT.OR P0, PT, R42, 0xa, !P2 ;  /* 0x0000000a2a00780c */ /* 0x000fc40005701670 */
[C---:B------:R-:W-:Y:S01]  /*14780*/  ISETP.LT.OR P4, PT, R42.reuse, 0x12, !P1 ;  /* 0x000000122a00780c */ /* 0x040fe20004f81670 */
[----:B------:R0:W-:Y:S01]  /*14790*/  @!P5 STG.E.U8 desc[UR26][R32.64+0x8], R37 ;  /* 0x000008252000d986 */ /* 0x0001e2000c10111a */
[----:B------:R-:W-:Y:S02]  /*147a0*/  ISETP.LT.OR P5, PT, R42, 0x11, !P1 ;  /* 0x000000112a00780c */ /* 0x000fe40004fa1670 */
[----:B------:R-:W-:Y:S01]  /*147b0*/  F2FP.SATFINITE.E4M3.F32.PACK_AB_MERGE_C R221, RZ, R221, RZ ;  /* 0x000000ddffdd723e */ /* 0x000fe200048070ff */
[----:B------:R-:W-:Y:S01]  /*147c0*/  FMUL R219, R219, UR18 ;  /* 0x00000012dbdb7c20 */ /* 0x000fe20008400000 */
[----:B------:R-:W-:-:S05]  /*147d0*/  FMUL R217, R217, UR18 ;  /* 0x00000012d9d97c20 */ /* 0x000fca0008400000 */
[----:B------:R-:W-:Y:S01]  /*147e0*/  @!P0 STG.E.U8 desc[UR26][R30.64+0x9], R221 ;  /* 0x000009dd1e008986 */ /* 0x000fe2000c10111a */
[C---:B------:R-:W-:Y:S02]  /*147f0*/  ISETP.LT.OR P0, PT, R42.reuse, 0x12, !P2 ;  /* 0x000000122a00780c */ /* 0x040fe40005701670 */
[----:B------:R-:W-:Y:S01]  /*14800*/  F2FP.SATFINITE.E4M3.F32.PACK_AB_MERGE_C R219, RZ, R219, RZ ;  /* 0x000000dbffdb723e */ /* 0x000fe200048070ff */
[----:B------:R1:W-:Y:S01]  /*14810*/  @!P6 STG.E.U8 desc[UR26][R30.64+0x8], R25 ;  /* 0x000008191e00e986 */ /* 0x0003e2000c10111a */
[----:B------:R-:W-:-:S03]  /*14820*/  ISETP.LT.OR P6, PT, R42, 0x11, !P2 ;  /* 0x000000112a00780c */ /* 0x000fc600057c1670 */
[----:B------:R-:W-:Y:S01]  /*14830*/  @!P4 STG.E.U8 desc[UR26][R32.64+0x11], R219 ;  /* 0x000011db2000c986 */ /* 0x000fe2000c10111a */
[----:B------:R-:W-:Y:S01]  /*14840*/  ISETP.LT.OR P4, PT, R42, 0x1a, !P1 ;  /* 0x0000001a2a00780c */ /* 0x000fe20004f81670 */
[----:B------:R-:W-:Y:S01]  /*14850*/  FMUL R218, R218, UR18 ;  /* 0x00000012dada7c20 */ /* 0x000fe20008400000 */
[----:B------:R-:W-:Y:S01]  /*14860*/  F2FP.SATFINITE.E4M3.F32.PACK_AB_MERGE_C R217, RZ, R217, RZ ;  /* 0x000000d9ffd9723e */ /* 0x000fe200048070ff */
[----:B------:R1:W-:Y:S01]  /*14870*/  @!P5 STG.E.U8 desc[UR26][R32.64+0x10], R35 ;  /* 0x000010232000d986 */ /* 0x0003e2000c10111a */
[----:B------:R-:W-:Y:S01]  /*14880*/  ISETP.LT.OR P5, PT, R42, 0x19, !P1 ;  /* 0x000000192a00780c */ /* 0x000fe20004fa1670 */
[----:B------:R-:W-:Y:S01]  /*14890*/  FMUL R23, R23, UR18 ;  /* 0x0000001217177c20 */ /* 0x000fe20008400000 */
[----:B------:R-:W-:Y:S01]  /*148a0*/  FMUL R216, R216, UR18 ;  /* 0x00000012d8d87c20 */ /* 0x000fe20008400000 */
[----:B------:R-:W-:Y:S01]  /*148b0*/  @!P0 STG.E.U8 desc[UR26][R30.64+0x11], R217 ;  /* 0x000011d91e008986 */ /* 0x000fe2000c10111a */
[----:B0-----:R-:W-:Y:S02]  /*148c0*/  F2FP.SATFINITE.E4M3.F32.PACK_AB_MERGE_C R37, RZ, R218, RZ ;  /* 0x000000daff25723e */ /* 0x001fe400048070ff */
[----:B------:R-:W-:-:S02]  /*148d0*/  ISETP.LT.OR P0, PT, R42, 0x1a, !P2 ;  /* 0x0000001a2a00780c */ /* 0x000fc40005701670 */
[----:B------:R-:W-:Y:S01]  /*148e0*/  F2FP.SATFINITE.E4M3.F32.PACK_AB_MERGE_C R23, RZ, R23, RZ ;  /* 0x00000017ff17723e */ /* 0x000fe200048070ff */
[----:B------:R-:W-:Y:S01]  /*148f0*/  FMUL R21, R21, UR18 ;  /* 0x0000001215157c20 */ /* 0x000fe20008400000 */
[----:B-1----:R-:W-:Y:S01]  /*14900*/  F2FP.SATFINITE.E4M3.F32.PACK_AB_MERGE_C R25, RZ, R216, RZ ;  /* 0x000000d8ff19723e */ /* 0x002fe200048070ff */
[----:B------:R0:W-:Y:S01]  /*14910*/  @!P6 STG.E.U8 desc[UR26][R30.64+0x10], R37 ;  /* 0x000010251e00e986 */ /* 0x0001e2000c10111a */
[----:B------:R-:W-:-:S03]  /*14920*/  ISETP.LT.OR P6, PT, R42, 0x19, !P2 ;  /* 0x000000192a00780c */ /* 0x000fc600057c1670 */
[----:B------:R1:W-:Y:S01]  /*14930*/  @!P4 STG.E.U8 desc[UR26][R32.64+0x19], R23 ;  /* 0x000019172000c986 */ /* 0x0003e2000c10111a */
[----:B------:R-:W-:Y:S01]  /*14940*/  ISETP.LT.OR P4, PT, R42, 0x22, !P1 ;  /* 0x000000222a00780c */ /* 0x000fe20004f81670 */
[----:B------:R-:W-:Y:S01]  /*14950*/  FMUL R22, R22, UR18 ;  /* 0x0000001216167c20 */ /* 0x000fe20008400000 */
[----:B------:R-:W-:Y:S01]  /*14960*/  F2FP.SATFINITE.E4M3.F32.PACK_AB_MERGE_C R21, RZ, R21, RZ ;  /* 0x00000015ff15723e */ /* 0x000fe200048070ff */
[----:B------:R-:W-:Y:S01]  /*14970*/  @!P5 STG.E.U8 desc[UR26][R32.64+0x18], R25 ;  /* 0x000018192000d986 */ /* 0x000fe2000c10111a */
[----:B------:R-:W-:Y:S01]  /*14980*/  ISETP.LT.OR P5, PT, R42, 0x21, !P1 ;  /* 0x000000212a00780c */ /* 0x000fe20004fa1670 */
[----:B------:R-:W-:Y:S01]  /*14990*/  FMUL R19, R19, UR18 ;  /* 0x0000001213137c20 */ /* 0x000fe20008400000 */
[----:B------:R-:W-:Y:S01]  /*149a0*/  FMUL R20, R20, UR18 ;  /* 0x0000001214147c20 */ /* 0x000fe20008400000 */
[----:B------:R1:W-:Y:S01]  /*149b0*/  @!P0 STG.E.U8 desc[UR26][R30.64+0x19], R21 ;  /* 0x000019151e008986 */ /* 0x0003e2000c10111a */
[----:B------:R-:W-:Y:S02]  /*149c0*/  F2FP.SATFINITE.E4M3.F32.PACK_AB_MERGE_C R35, RZ, R22, RZ ;  /* 0x00000016ff23723e */ /* 0x000fe400048070ff */
[----:B------:R-:W-:-:S02]  /*149d0*/  ISETP.LT.OR P0, PT, R42, 0x22, !P2 ;  /* 0x000000222a00780c */ /* 0x000fc40005701670 */
[----:B------:R-:W-:Y:S01]  /*149e0*/  F2FP.SATFINITE.E4M3.F32.PACK_AB_MERGE_C R19, RZ, R19, RZ ;  /* 0x00000013ff13723e */ /* 0x000fe200048070ff */
[----:B------:R-:W-:Y:S01]  /*149f0*/  FMUL R17, R17, UR18 ;  /* 0x0000001211117c20 */ /* 0x000fe20008400000 */
[----:B0-----:R-:W-:Y:S01]  /*14a00*/  F2FP.SATFINITE.E4M3.F32.PACK_AB_MERGE_C R37, RZ, R20, RZ ;  /* 0x00000014ff25723e */ /* 0x001fe200048070ff */
[----:B------:R-:W-:Y:S01]  /*14a10*/  @!P6 STG.E.U8 desc[UR26][R30.64+0x18], R35 ;  /* 0x000018231e00e986 */ /* 0x000fe2000c10111a */
        /* <DEDUP_REMOVED lines=10> */
[----:B-1----:R-:W-:Y:S02]  /*14ac0*/  F2FP.SATFINITE.E4M3.F32.PACK_AB_MERGE_C R23, RZ, R18, RZ ;  /* 0x00000012ff17723e */ /* 0x002fe400048070ff */
[----:B------:R-:W-:-:S02]  /*14ad0*/  ISETP.LT.OR P0, PT, R42, 0x2a, !P2 ;  /* 0x0000002a2a00780c */ /* 0x000fc40005701670 */
[----:B------:R-:W-:Y:S01]  /*14ae0*/  F2FP.SATFINITE.E4M3.F32.PACK_AB_MERGE_C R15, RZ, R15, RZ ;  /* 0x0000000fff0f723e */ /* 0x000fe200048070ff */
[----:B------:R-:W-:Y:S01]  /*14af0*/  FMUL R13, R13, UR18 ;  /* 0x000000120d0d7c20 */ /* 0x000fe20008400000 */
[----:B------:R-:W-:Y:S01]  /*14b00*/  F2FP.SATFINITE.E4M3.F32.PACK_AB_MERGE_C R21, RZ, R16, RZ ;  /* 0x00000010ff15723e */ /* 0x000fe200048070ff */
        /* <DEDUP_REMOVED lines=11> */
[----:B0-----:R-:W-:Y:S02]  /*14bc0*/  F2FP.SATFINITE.E4M3.F32.PACK_AB_MERGE_C R19, RZ, R14, RZ ;  /* 0x0000000eff13723e */ /* 0x001fe400048070ff */
[----:B------:R-:W-:-:S02]  /*14bd0*/  ISETP.LT.OR P0, PT, R42, 0x32, !P2 ;  /* 0x000000322a00780c */ /* 0x000fc40005701670 */
[----:B------:R-:W-:Y:S01]  /*14be0*/  F2FP.SATFINITE.E4M3.F32.PACK_AB_MERGE_C R11, RZ, R11, RZ ;  /* 0x0000000bff0b723e */ /* 0x000fe200048070ff */
[----:B------:R-:W-:Y:S01]  /*14bf0*/  FMUL R9, R9, UR18 ;  /* 0x0000001209097c20 */ /* 0x000fe20008400000 */
[----:B------:R-:W-:Y:S01]  /*14c00*/  F2FP.SATFINITE.E4M3.F32.PACK_AB_MERGE_C R17, RZ, R12, RZ ;  /* 0x0000000cff11723e */ /* 0x000fe200048070ff */
[----:B------:R-:W-:Y:S01]  /*14c10*/  @!P6 STG.E.U8 desc[UR26][R30.64+0x28], R19 ;  /* 0x000028131e00e986 */ /* 0x000fe2000c10111a */
[----:B------:R-:W-:-:S03]  /*14c20*/  ISETP.LT.OR P6, PT, R42, 0x31, !P2 ;  /* 0x000000312a00780c */ /* 0x000fc600057c1670 */
[----:B------:R-:W-:Y:S01]  /*14c30*/  @!P4 STG.E.U8 desc[UR26][R32.64+0x31], R11 ;  /* 0x0000310b2000c986 */ /* 0x000fe2000c10111a */
[----:B------:R-:W-:Y:S01]  /*14c40*/  ISETP.LT.OR P4, PT, R42, 0x3a, !P1 ;  /* 0x0000003a2a00780c */ /* 0x000fe20004f81670 */
[----:B------:R-:W-:Y:S01]  /*14c50*/  FMUL R10, R10, UR18 ;  /* 0x000000120a0a7c20 */ /* 0x000fe20008400000 */
[----:B------:R-:W-:Y:S01]  /*14c60*/  F2FP.SATFINITE.E4M3.F32.PACK_AB_MERGE_C R9, RZ, R9, RZ ;  /* 0x00000009ff09723e */ /* 0x000fe200048070ff */
[----:B------:R-:W-:Y:S01]  /*14c70*/  @!P5 STG.E.U8 desc[UR26][R32.64+0x30], R17 ;  /* 0x000030112000d986 */ /* 0x000fe2000c10111a */
[----:B------:R-:W-:Y:S01]  /*14c80*/  ISETP.LT.OR P5, PT, R42, 0x39, !P1 ;  /* 0x000000392a00780c */ /* 0x000fe20004fa1670 */
[----:B------:R-:W-:Y:S01]  /*14c90*/  FMUL R7, R7, UR18 ;  /* 0x0000001207077c20 */ /* 0x000fe20008400000 */
[----:B------:R-:W-:Y:S01]  /*14ca0*/  FMUL R8, R8, UR18 ;  /* 0x0000001208087c20 */ /* 0x000fe20008400000 */
[----:B------:R-:W-:Y:S01]  /*14cb0*/  @!P0 STG.E.U8 desc[UR26][R30.64+0x31], R9 ;  /* 0x000031091e008986 */ /* 0x000fe2000c10111a */
[----:B-1----:R-:W-:Y:S02]  /*14cc0*/  F2FP.SATFINITE.E4M3.F32.PACK_AB_MERGE_C R15, RZ, R10, RZ ;  /* 0x0000000aff0f723e */ /* 0x002fe400048070ff */
[----:B------:R-:W-:Y:S01]  /*14cd0*/  ISETP.LT.OR P0, PT, R42, 0x3a, !P2 ;  /* 0x0000003a2a00780c */ /* 0x000fe20005701670 */
[----:B-----5:R-:W-:Y:S01]  /*14ce0*/  FMUL R2, R2, UR18 ;  /* 0x0000001202027c20 */ /* 0x020fe20008400000 */
[----:B------:R-:W-:Y:S01]  /*14cf0*/  F2FP.SATFINITE.E4M3.F32.PACK_AB_MERGE_C R7, RZ, R7, RZ ;  /* 0x00000007ff07723e */ /* 0x000fe200048070ff */
[----:B------:R-:W-:Y:S01]  /*14d00*/  FMUL R5, R5, UR18 ;  /* 0x0000001205057c20 */ /* 0x000fe20008400000 */
[----:B------:R-:W-:Y:S01]  /*14d10*/  F2FP.SATFINITE.E4M3.F32.PACK_AB_MERGE_C R13, RZ, R8, RZ ;  /* 0x00000008ff0d723e */ /* 0x000fe200048070ff */
[----:B------:R-:W-:Y:S01]  /*14d20*/  FMUL R3, R3, UR18 ;  /* 0x0000001203037c20 */ /* 0x000fe20008400000 */
[----:B------:R-:W-:Y:S01]  /*14d30*/  @!P6 STG.E.U8 desc[UR26][R30.64+0x30], R15 ;  /* 0x0000300f1e00e986 */ /* 0x000fe2000c10111a */
[----:B------:R-:W-:Y:S01]  /*14d40*/  FMUL R0, R0, UR18 ;  /* 0x0000001200007c20 */ /* 0x000fe20008400000 */
[----:B------:R-:W-:-:S02]  /*14d50*/  F2FP.SATFINITE.E4M3.F32.PACK_AB_MERGE_C R5, RZ, R5, RZ ;  /* 0x00000005ff05723e */ /* 0x000fc400048070ff */
[----:B------:R0:W-:Y:S04]  /*14d60*/  @!P4 STG.E.U8 desc[UR26][R32.64+0x39], R7 ;  /* 0x000039072000c986 */ /* 0x0001e8000c10111a */
[----:B------:R1:W-:Y:S01]  /*14d70*/  @!P5 STG.E.U8 desc[UR26][R32.64+0x38], R13 ;  /* 0x0000380d2000d986 */ /* 0x0003e2000c10111a */
[----:B0-----:R-:W-:Y:S02]  /*14d80*/  F2FP.SATFINITE.E4M3.F32.PACK_AB_MERGE_C R7, RZ, R2, RZ ;  /* 0x00000002ff07723e */ /* 0x001fe400048070ff */
[----:B-1----:R-:W-:Y:S01]  /*14d90*/  F2FP.SATFINITE.E4M3.F32.PACK_AB_MERGE_C R13, RZ, R3, RZ ;  /* 0x00000003ff0d723e */ /* 0x002fe200048070ff */
[----:B------:R0:W-:Y:S02]  /*14da0*/  @!P0 STG.E.U8 desc[UR26][R30.64+0x39], R5 ;  /* 0x000039051e008986 */ /* 0x0001e4000c10111a */
[----:B0-----:R-:W-:Y:S01]  /*14db0*/  F2FP.SATFINITE.E4M3.F32.PACK_AB_MERGE_C R5, RZ, R0, RZ ;  /* 0x00000000ff05723e */ /* 0x001fe200048070ff */
[----:B--2---:R-:W-:Y:S01]  /*14dc0*/  FMUL R0, R226, UR18 ;  /* 0x00000012e2007c20 */ /* 0x004fe20008400000 */
[----:B----4-:R-:W-:-:S02]  /*14dd0*/  FMUL R2, R227, UR18 ;  /* 0x00000012e3027c20 */ /* 0x010fc40008400000 */
[----:B------:R-:W2:Y:S01]  /*14de0*/  LDL.LU R227, [R1+0x1c] ;  /* 0x00001c0001e37983 */ /* 0x000ea20000300800 */
[----:B---3--:R-:W-:-:S03]  /*14df0*/  FMUL R3, R220, UR18 ;  /* 0x00000012dc037c20 */ /* 0x008fc60008400000 */
[----:B------:R-:W3:Y:S04]  /*14e00*/  LDL.LU R220, [R1+0x20] ;  /* 0x0000200001dc7983 */ /* 0x000ee80000300800 */
[----:B------:R-:W4:Y:S01]  /*14e10*/  LDL.LU R226, [R1+0x24] ;  /* 0x0000240001e27983 */ /* 0x000f220000300800 */
[----:B------:R-:W-:Y:S01]  /*14e20*/  ISETP.LT.OR P6, PT, R42, 0x39, !P2 ;  /* 0x000000392a00780c */ /* 0x000fe200057c1670 */
[----:B------:R-:W-:Y:S01]  /*14e30*/  FMUL R6, R6, UR18 ;  /* 0x0000001206067c20 */ /* 0x000fe20008400000 */
[C---:B------:R-:W-:Y:S02]  /*14e40*/  ISETP.LT.OR P5, PT, R42.reuse, 0x41, !P1 ;  /* 0x000000412a00780c */ /* 0x040fe40004fa1670 */
[----:B------:R-:W-:Y:S02]  /*14e50*/  ISETP.LT.OR P4, PT, R42, 0x42, !P1 ;  /* 0x000000422a00780c */ /* 0x000fe40004f81670 */
[----:B------:R-:W-:Y:S01]  /*14e60*/  F2FP.SATFINITE.E4M3.F32.PACK_AB_MERGE_C R11, RZ, R6, RZ ;  /* 0x00000006ff0b723e */ /* 0x000fe200048070ff */
[----:B------:R-:W-:Y:S01]  /*14e70*/  FMUL R4, R4, UR18 ;  /* 0x0000001204047c20 */ /* 0x000fe20008400000 */
[----:B------:R-:W-:-:S05]  /*14e80*/  ISETP.LT.OR P0, PT, R42, 0x42, !P2 ;  /* 0x000000422a00780c */ /* 0x000fca0005701670 */
[----:B------:R-:W-:Y:S01]  /*14e90*/  @!P6 STG.E.U8 desc[UR26][R30.64+0x38], R11 ;  /* 0x0000380b1e00e986 */ /* 0x000fe2000c10111a */
[C---:B------:R-:W-:Y:S02]  /*14ea0*/  ISETP.LT.OR P6, PT, R42.reuse, 0x41, !P2 ;  /* 0x000000412a00780c */ /* 0x040fe400057c1670 */
[----:B------:R-:W-:Y:S01]  /*14eb0*/  F2FP.SATFINITE.E4M3.F32.PACK_AB_MERGE_C R9, RZ, R4, RZ ;  /* 0x00000004ff09723e */ /* 0x000fe200048070ff */
[----:B------:R0:W-:Y:S04]  /*14ec0*/  @!P4 STG.E.U8 desc[UR26][R32.64+0x41], R13 ;  /* 0x0000410d2000c986 */ /* 0x0001e8000c10111a */
[----:B------:R1:W-:Y:S01]  /*14ed0*/  @!P5 STG.E.U8 desc[UR26][R32.64+0x40], R9 ;  /* 0x000040092000d986 */ /* 0x0003e2000c10111a */
[C---:B------:R-:W-:Y:S02]  /*14ee0*/  ISETP.LT.OR P5, PT, R42.reuse, 0x49, !P1 ;  /* 0x000000492a00780c */ /* 0x040fe40004fa1670 */
[----:B------:R-:W-:Y:S01]  /*14ef0*/  ISETP.LT.OR P4, PT, R42, 0x4a, !P1 ;  /* 0x0000004a2a00780c */ /* 0x000fe20004f81670 */
[----:B------:R1:W-:Y:S01]  /*14f00*/  @!P0 STG.E.U8 desc[UR26][R30.64+0x41], R5 ;  /* 0x000041051e008986 */ /* 0x0003e2000c10111a */
[----:B0-----:R-:W-:Y:S01]  /*14f10*/  F2FP.SATFINITE.E4M3.F32.PACK_AB_MERGE_C R13, RZ, R0, RZ ;  /* 0x00000000ff0d723e */ /* 0x001fe200048070ff */
[----:B------:R-:W-:-:S02]  /*14f20*/  FMUL R0, R223, UR18 ;  /* 0x00000012df007c20 */ /* 0x000fc40008400000 */
[----:B------:R-:W4:Y:S01]  /*14f30*/  LDL.LU R223, [R1+0x28] ;  /* 0x0000280001df7983 */ /* 0x000f220000300800 */
[----:B-1----:R-:W-:Y:S01]  /*14f40*/  F2FP.SATFINITE.E4M3.F32.PACK_AB_MERGE_C R9, RZ, R2, RZ ;  /* 0x00000002ff09723e */ /* 0x002fe200048070ff */
[----:B------:R-:W-:Y:S01]  /*14f50*/  FMUL R2, R222, UR18 ;  /* 0x00000012de027c20 */ /* 0x000fe20008400000 */
[----:B------:R-:W-:Y:S01]  /*14f60*/  ISETP.LT.OR P0, PT, R42, 0x4a, !P2 ;  /* 0x0000004a2a00780c */ /* 0x000fe20005701670 */
[----:B------:R0:W-:Y:S03]  /*14f70*/  @!P6 STG.E.U8 desc[UR26][R30.64+0x40], R7 ;  /* 0x000040071e00e986 */ /* 0x0001e6000c10111a */
[----:B------:R-:W-:Y:S01]  /*14f80*/  F2FP.SATFINITE.E4M3.F32.PACK_AB_MERGE_C R5, RZ, R2, RZ ;  /* 0x00000002ff05723e */ /* 0x000fe200048070ff */
[----:B------:R-:W4:Y:S01]  /*14f90*/  LDL.LU R222, [R1+0x2c] ;  /* 0x00002c0001de7983 */ /* 0x000f220000300800 */
[----:B------:R-:W-:Y:S01]  /*14fa0*/  FMUL R2, R224, UR18 ;  /* 0x00000012e0027c20 */ /* 0x000fe20008400000 */
[----:B------:R-:W-:-:S02]  /*14fb0*/  F2FP.SATFINITE.E4M3.F32.PACK_AB_MERGE_C R11, RZ, R3, RZ ;  /* 0x00000003ff0b723e */ /* 0x000fc400048070ff */
[----:B0-----:R-:W-:Y:S01]  /*14fc0*/  F2FP.SATFINITE.E4M3.F32.PACK_AB_MERGE_C R7, RZ, R0, RZ ;  /* 0x00000000ff07723e */ /* 0x001fe200048070ff */
[----:B------:R-:W-:Y:S02]  /*14fd0*/  FMUL R0, R225, UR18 ;  /* 0x00000012e1007c20 */ /* 0x000fe40008400000 */
[----:B------:R-:W4:Y:S04]  /*14fe0*/  LDL.LU R225, [R1+0x30] ;  /* 0x0000300001e17983 */ /* 0x000f280000300800 */
[----:B------:R-:W4:Y:S04]  /*14ff0*/  LDL.LU R224, [R1+0x34] ;  /* 0x0000340001e07983 */ /* 0x000f280000300800 */
[----:B------:R0:W-:Y:S04]  /*15000*/  @!P5 STG.E.U8 desc[UR26][R32.64+0x48], R9 ;  /* 0x000048092000d986 */ /* 0x0001e8000c10111a */
[----:B------:R-:W-:Y:S01]  /*15010*/  @!P4 STG.E.U8 desc[UR26][R32.64+0x49], R11 ;  /* 0x0000490b2000c986 */ /* 0x000fe2000c10111a */
[----:B0-----:R-:W-:-:S03]  /*15020*/  F2FP.SATFINITE.E4M3.F32.PACK_AB_MERGE_C R9, RZ, R0, RZ ;  /* 0x00000000ff09723e */ /* 0x001fc600048070ff */
[----:B------:R0:W-:Y:S01]  /*15030*/  @!P0 STG.E.U8 desc[UR26][R30.64+0x49], R7 ;  /* 0x000049071e008986 */ /* 0x0001e2000c10111a */
[----:B--2---:R-:W-:-:S03]  /*15040*/  FMUL R3, R227, UR18 ;  /* 0x00000012e3037c20 */ /* 0x004fc60008400000 */
[----:B------:R-:W2:Y:S01]  /*15050*/  LDL.LU R227, [R1+0x38] ;  /* 0x0000380001e37983 */ /* 0x000ea20000300800 */
[----:B---3--:R-:W-:-:S03]  /*15060*/  FMUL R0, R220, UR18 ;  /* 0x00000012dc007c20 */ /* 0x008fc60008400000 */
[----:B------:R-:W3:Y:S02]  /*15070*/  LDL.LU R220, [R1+0x3c] ;  /* 0x00003c0001dc7983 */ /* 0x000ee40000300800 */
[----:B0-----:R-:W-:Y:S01]  /*15080*/  F2FP.SATFINITE.E4M3.F32.PACK_AB_MERGE_C R7, RZ, R0, RZ ;  /* 0x00000000ff07723e */ /* 0x001fe200048070ff */
[----:B----4-:R-:W-:Y:S02]  /*15090*/  FMUL R0, R226, UR18 ;  /* 0x00000012e2007c20 */ /* 0x010fe40008400000 */
[----:B------:R-:W4:Y:S01]  /*150a0*/  LDL.LU R226, [R1+0x40] ;  /* 0x0000400001e27983 */ /* 0x000f220000300800 */
[C---:B------:R-:W-:Y:S02]  /*150b0*/  ISETP.LT.OR P6, PT, R42.reuse, 0x49, !P2 ;  /* 0x000000492a00780c */ /* 0x040fe400057c1670 */
[C---:B------:R-:W-:Y:S02]  /*150c0*/  ISETP.LT.OR P4, PT, R42.reuse, 0x52, !P1 ;  /* 0x000000522a00780c */ /* 0x040fe40004f81670 */
[----:B------:R-:W-:-:S02]  /*150d0*/  ISETP.LT.OR P5, PT, R42, 0x51, !P1 ;  /* 0x000000512a00780c */ /* 0x000fc40004fa1670 */
[----:B------:R-:W-:-:S07]  /*150e0*/  F2FP.SATFINITE.E4M3.F32.PACK_AB_MERGE_C R11, RZ, R2, RZ ;  /* 0x00000002ff0b723e */ /* 0x000fce00048070ff */
[----:B------:R0:W-:Y:S01]  /*150f0*/  @!P6 STG.E.U8 desc[UR26][R30.64+0x48], R13 ;  /* 0x0000480d1e00e986 */ /* 0x0001e2000c10111a */
[C---:B------:R-:W-:Y:S02]  /*15100*/  ISETP.LT.OR P6, PT, R42.reuse, 0x51, !P2 ;  /* 0x000000512a00780c */ /* 0x040fe400057c1670 */
[C---:B------:R-:W-:Y:S01]  /*15110*/  ISETP.LT.OR P0, PT, R42.reuse, 0x52, !P2 ;  /* 0x000000522a00780c */ /* 0x040fe20005701670 */
[----:B------:R-:W-:Y:S01]  /*15120*/  @!P4 STG.E.U8 desc[UR26][R32.64+0x51], R9 ;  /* 0x000051092000c986 */ /* 0x000fe2000c10111a */
[----:B------:R-:W-:-:S03]  /*15130*/  ISETP.LT.OR P4, PT, R42, 0x5a, !P1 ;  /* 0x0000005a2a00780c */ /* 0x000fc60004f81670 */
[----:B------:R1:W-:Y:S01]  /*15140*/  @!P5 STG.E.U8 desc[UR26][R32.64+0x50], R5 ;  /* 0x000050052000d986 */ /* 0x0003e2000c10111a */
[----:B------:R-:W-:Y:S01]  /*15150*/  ISETP.LT.OR P5, PT, R42, 0x59, !P1 ;  /* 0x000000592a00780c */ /* 0x000fe20004fa1670 */
[----:B------:R-:W-:Y:S02]  /*15160*/  FMUL R2, R223, UR18 ;  /* 0x00000012df027c20 */ /* 0x000fe40008400000 */
[----:B------:R-:W4:Y:S01]  /*15170*/  LDL.LU R223, [R1+0x44] ;  /* 0x0000440001df7983 */ /* 0x000f220000300800 */
[----:B0-----:R-:W-:Y:S02]  /*15180*/  F2FP.SATFINITE.E4M3.F32.PACK_AB_MERGE_C R13, RZ, R3, RZ ;  /* 0x00000003ff0d723e */ /* 0x001fe400048070ff */
[----:B-1----:R-:W-:Y:S02]  /*15190*/  F2FP.SATFINITE.E4M3.F32.PACK_AB_MERGE_C R5, RZ, R0, RZ ;  /* 0x00000000ff05723e */ /* 0x002fe400048070ff */
[----:B------:R-:W-:Y:S01]  /*151a0*/  F2FP.SATFINITE.E4M3.F32.PACK_AB_MERGE_C R9, RZ, R2, RZ ;  /* 0x00000002ff09723e */ /* 0x000fe200048070ff */
[----:B------:R-:W-:-:S02]  /*151b0*/  FMUL R0, R222, UR18 ;  /* 0x00000012de007c20 */ /* 0x000fc40008400000 */
[----:B------:R-:W4:Y:S04]  /*151c0*/  LDL.LU R222, [R1+0x48] ;  /* 0x0000480001de7983 */ /* 0x000f280000300800 */
[----:B------:R0:W-:Y:S01]  /*151d0*/  @!P6 STG.E.U8 desc[UR26][R30.64+0x50], R11 ;  /* 0x0000500b1e00e986 */ /* 0x0001e2000c10111a */
[----:B------:R-:W-:-:S03]  /*151e0*/  FMUL R2, R225, UR18 ;  /* 0x00000012e1027c20 */ /* 0x000fc60008400000 */
[----:B------:R-:W4:Y:S01]  /*151f0*/  LDL.LU R225, [R1+0x4c] ;  /* 0x00004c0001e17983 */ /* 0x000f220000300800 */
[----:B------:R-:W-:-:S03]  /*15200*/  FMUL R3, R224, UR18 ;  /* 0x00000012e0037c20 */ /* 0x000fc60008400000 */
[----:B------:R-:W4:Y:S01]  /*15210*/  LDL.LU R224, [R1+0x50] ;  /* 0x0000500001e07983 */ /* 0x000f220000300800 */
[----:B0-----:R-:W-:-:S03]  /*15220*/  F2FP.SATFINITE.E4M3.F32.PACK_AB_MERGE_C R11, RZ, R0, RZ ;  /* 0x00000000ff0b723e */ /* 0x001fc600048070ff */
[----:B------:R-:W-:Y:S04]  /*15230*/  @!P0 STG.E.U8 desc[UR26][R30.64+0x51], R13 ;  /* 0x0000510d1e008986 */ /* 0x000fe8000c10111a */
[----:B------:R-:W-:Y:S04]  /*15240*/  @!P4 STG.E.U8 desc[UR26][R32.64+0x59], R5 ;  /* 0x000059052000c986 */ /* 0x000fe8000c10111a */
[----:B------:R0:W-:Y:S02]  /*15250*/  @!P5 STG.E.U8 desc[UR26][R32.64+0x58], R7 ;  /* 0x000058072000d986 */ /* 0x0001e4000c10111a */
[----:B0-----:R-:W-:Y:S01]  /*15260*/  F2FP.SATFINITE.E4M3.F32.PACK_AB_MERGE_C R7, RZ, R2, RZ ;  /* 0x00000002ff07723e */ /* 0x001fe200048070ff */
[----:B--2---:R-:W-:-:S02]  /*15270*/  FMUL R0, R227, UR18 ;  /* 0x00000012e3007c20 */ /* 0x004fc40008400000 */
[----:B------:R-:W2:Y:S03]  /*15280*/  LDL.LU R227, [R1+0x54] ;  /* 0x0000540001e37983 */ /* 0x000ea60000300800 */
[----:B------:R-:W-:Y:S01]  /*15290*/  F2FP.SATFINITE.E4M3.F32.PACK_AB_MERGE_C R5, RZ, R0, RZ ;  /* 0x00000000ff05723e */ /* 0x000fe200048070ff */
[----:B---3--:R-:W-:Y:S02]  /*152a0*/  FMUL R0, R220, UR18 ;  /* 0x00000012dc007c20 */ /* 0x008fe40008400000 */
[----:B------:R-:W3:Y:S01]  /*152b0*/  LDL.LU R220, [R1+0x58] ;  /* 0x0000580001dc7983 */ /* 0x000ee20000300800 */
[----:B----4-:R-:W-:-:S03]  /*152c0*/  FMUL R2, R226, UR18 ;  /* 0x00000012e2027c20 */ /* 0x010fc60008400000 */
[----:B------:R-:W4:Y:S01]  /*152d0*/  LDL.LU R226, [R1+0x5c] ;  /* 0x00005c0001e27983 */ /* 0x000f220000300800 */
[C---:B------:R-:W-:Y:S02]  /*152e0*/  ISETP.LT.OR P0, PT, R42.reuse, 0x5a, !P2 ;  /* 0x0000005a2a00780c */ /* 0x040fe40005701670 */
[C---:B------:R-:W-:Y:S02]  /*152f0*/  ISETP.LT.OR P6, PT, R42.reuse, 0x59, !P2 ;  /* 0x000000592a00780c */ /* 0x040fe400057c1670 */
[C---:B------:R-:W-:Y:S02]  /*15300*/  ISETP.LT.OR P5, PT, R42.reuse, 0x61, !P1 ;  /* 0x000000612a00780c */ /* 0x040fe40004fa1670 */
[----:B------:R-:W-:-:S07]  /*15310*/  ISETP.LT.OR P4, PT, R42, 0x62, !P1 ;  /* 0x000000622a00780c */ /* 0x000fce0004f81670 */
[----:B------:R-:W-:Y:S01]  /*15320*/  @!P0 STG.E.U8 desc[UR26][R30.64+0x59], R11 ;  /* 0x0000590b1e008986 */ /* 0x000fe2000c10111a */
[----:B------:R-:W-:-:S03]  /*15330*/  ISETP.LT.OR P0, PT, R42, 0x62, !P2 ;  /* 0x000000622a00780c */ /* 0x000fc60005701670 */
[----:B------:R0:W-:Y:S01]  /*15340*/  @!P6 STG.E.U8 desc[UR26][R30.64+0x58], R9 ;  /* 0x000058091e00e986 */ /* 0x0001e2000c10111a */
[----:B------:R-:W-:-:S03]  /*15350*/  ISETP.LT.OR P6, PT, R42, 0x61, !P2 ;  /* 0x000000612a00780c */ /* 0x000fc600057c1670 */
[----:B------:R1:W-:Y:S01]  /*15360*/  @!P5 STG.E.U8 desc[UR26][R32.64+0x60], R7 ;  /* 0x000060072000d986 */ /* 0x0003e2000c10111a */
[----:B------:R-:W-:Y:S02]  /*15370*/  ISETP.LT.OR P5, PT, R42, 0x69, !P1 ;  /* 0x000000692a00780c */ /* 0x000fe40004fa1670 */
[----:B0-----:R-:W-:Y:S01]  /*15380*/  F2FP.SATFINITE.E4M3.F32.PACK_AB_MERGE_C R9, RZ, R0, RZ ;  /* 0x00000000ff09723e */ /* 0x001fe200048070ff */
[----:B------:R-:W-:Y:S02]  /*15390*/  FMUL R0, R223, UR18 ;  /* 0x00000012df007c20 */ /* 0x000fe40008400000 */
[----:B------:R-:W4:Y:S01]  /*153a0*/  LDL.LU R223, [R1+0x60] ;  /* 0x0000600001df7983 */ /* 0x000f220000300800 */
[----:B------:R-:W-:Y:S02]  /*153b0*/  F2FP.SATFINITE.E4M3.F32.PACK_AB_MERGE_C R11, RZ, R2, RZ ;  /* 0x00000002ff0b723e */ /* 0x000fe400048070ff */
[----:B------:R-:W-:Y:S01]  /*153c0*/  F2FP.SATFINITE.E4M3.F32.PACK_AB_MERGE_C R13, RZ, R3, RZ ;  /* 0x00000003ff0d723e */ /* 0x000fe200048070ff */
[----:B------:R-:W-:Y:S01]  /*153d0*/  FMUL R2, R222, UR18 ;  /* 0x00000012de027c20 */ /* 0x000fe20008400000 */
[----:B-1----:R-:W-:Y:S01]  /*153e0*/  F2FP.SATFINITE.E4M3.F32.PACK_AB_MERGE_C R7, RZ, R0, RZ ;  /* 0x00000000ff07723e */ /* 0x002fe200048070ff */
[----:B------:R-:W4:Y:S04]  /*153f0*/  LDL.LU R222, [R1+0x64] ;  /* 0x0000640001de7983 */ /* 0x000f280000300800 */
[----:B------:R-:W-:Y:S01]  /*15400*/  @!P4 STG.E.U8 desc[UR26][R32.64+0x61], R13 ;  /* 0x0000610d2000c986 */ /* 0x000fe2000c10111a */
[----:B------:R-:W-:-:S03]  /*15410*/  FMUL R3, R225, UR18 ;  /* 0x00000012e1037c20 */ /* 0x000fc60008400000 */
[----:B------:R-:W4:Y:S01]  /*15420*/  LDL.LU R225, [R1+0x68] ;  /* 0x0000680001e17983 */ /* 0x000f220000300800 */
[----:B------:R-:W-:-:S03]  /*15430*/  FMUL R0, R224, UR18 ;  /* 0x00000012e0007c20 */ /* 0x000fc60008400000 */
[----:B------:R0:W-:Y:S04]  /*15440*/  @!P0 STG.E.U8 desc[UR26][R30.64+0x61], R9 ;  /* 0x000061091e008986 */ /* 0x0001e8000c10111a */
[----:B------:R-:W4:Y:S04]  /*15450*/  LDL.LU R224, [R1+0x6c] ;  /* 0x00006c0001e07983 */ /* 0x000f280000300800 */
[----:B------:R1:W-:Y:S01]  /*15460*/  @!P6 STG.E.U8 desc[UR26][R30.64+0x60], R5 ;  /* 0x000060051e00e986 */ /* 0x0003e2000c10111a */
[----:B0-----:R-:W-:-:S03]  /*15470*/  F2FP.SATFINITE.E4M3.F32.PACK_AB_MERGE_C R9, RZ, R0, RZ ;  /* 0x00000000ff09723e */ /* 0x001fc600048070ff */
[----:B------:R0:W-:Y:S01]  /*15480*/  @!P5 STG.E.U8 desc[UR26][R32.64+0x68], R11 ;  /* 0x0000680b2000d986 */ /* 0x0001e2000c10111a */
[----:B-1----:R-:W-:Y:S01]  /*15490*/  F2FP.SATFINITE.E4M3.F32.PACK_AB_MERGE_C R5, RZ, R2, RZ ;  /* 0x00000002ff05723e */ /* 0x002fe200048070ff */
[----:B--2---:R-:W-:Y:S02]  /*154a0*/  FMUL R0, R227, UR18 ;  /* 0x00000012e3007c20 */ /* 0x004fe40008400000 */
[----:B------:R-:W2:Y:S03]  /*154b0*/  LDL.LU R227, [R1+0x70] ;  /* 0x0000700001e37983 */ /* 0x000ea60000300800 */
[----:B0-----:R-:W-:Y:S01]  /*154c0*/  F2FP.SATFINITE.E4M3.F32.PACK_AB_MERGE_C R11, RZ, R0, RZ ;  /* 0x00000000ff0b723e */ /* 0x001fe200048070ff */
[----:B---3--:R-:W-:Y:S02]  /*154d0*/  FMUL R2, R220, UR18 ;  /* 0x00000012dc027c20 */ /* 0x008fe40008400000 */
[----:B------:R-:W3:Y:S01]  /*154e0*/  LDL.LU R220, [R1+0x74] ;  /* 0x0000740001dc7983 */ /* 0x000ee20000300800 */
[----:B----4-:R-:W-:-:S03]  /*154f0*/  FMUL R0, R226, UR18 ;  /* 0x00000012e2007c20 */ /* 0x010fc60008400000 */
[----:B------:R-:W4:Y:S01]  /*15500*/  LDL.LU R226, [R1+0x78] ;  /* 0x0000780001e27983 */ /* 0x000f220000300800 */
[C---:B------:R-:W-:Y:S02]  /*15510*/  ISETP.LT.OR P4, PT, R42.reuse, 0x6a, !P1 ;  /* 0x0000006a2a00780c */ /* 0x040fe40004f81670 */
[C---:B------:R-:W-:Y:S02]  /*15520*/  ISETP.LT.OR P6, PT, R42.reuse, 0x69, !P2 ;  /* 0x000000692a00780c */ /* 0x040fe400057c1670 */
[C---:B------:R-:W-:Y:S02]  /*15530*/  ISETP.LT.OR P0, PT, R42.reuse, 0x6a, !P2 ;  /* 0x0000006a2a00780c */ /* 0x040fe40005701670 */
[----:B------:R-:W-:Y:S02]  /*15540*/  ISETP.LT.OR P5, PT, R42, 0x71, !P1 ;  /* 0x000000712a00780c */ /* 0x000fe40004fa1670 */
[----:B------:R-:W-:-:S05]  /*15550*/  F2FP.SATFINITE.E4M3.F32.PACK_AB_MERGE_C R13, RZ, R3, RZ ;  /* 0x00000003ff0d723e */ /* 0x000fca00048070ff */
[----:B------:R0:W-:Y:S01]  /*15560*/  @!P4 STG.E.U8 desc[UR26][R32.64+0x69], R7 ;  /* 0x000069072000c986 */ /* 0x0001e2000c10111a */
[----:B------:R-:W-:-:S03]  /*15570*/  ISETP.LT.OR P4, PT, R42, 0x72, !P1 ;  /* 0x000000722a00780c */ /* 0x000fc60004f81670 */
[----:B------:R1:W-:Y:S01]  /*15580*/  @!P6 STG.E.U8 desc[UR26][R30.64+0x68], R5 ;  /* 0x000068051e00e986 */ /* 0x0003e2000c10111a */
[----:B------:R-:W-:-:S03]  /*15590*/  ISETP.LT.OR P6, PT, R42, 0x71, !P2 ;  /* 0x000000712a00780c */ /* 0x000fc600057c1670 */
[----:B------:R-:W-:Y:S01]  /*155a0*/  @!P0 STG.E.U8 desc[UR26][R30.64+0x69], R13 ;  /* 0x0000690d1e008986 */ /* 0x000fe2000c10111a */
[----:B0-----:R-:W-:Y:S01]  /*155b0*/  F2FP.SATFINITE.E4M3.F32.PACK_AB_MERGE_C R7, RZ, R2, RZ ;  /* 0x00000002ff07723e */ /* 0x001fe200048070ff */
[----:B------:R-:W-:Y:S02]  /*155c0*/  FMUL R2, R223, UR18 ;  /* 0x00000012df027c20 */ /* 0x000fe40008400000 */
[----:B------:R-:W4:Y:S01]  /*155d0*/  LDL.LU R223, [R1+0x7c] ;  /* 0x00007c0001df7983 */ /* 0x000f220000300800 */
[----:B------:R-:W-:Y:S02]  /*155e0*/  ISETP.LT.OR P0, PT, R42, 0x72, !P2 ;  /* 0x000000722a00780c */ /* 0x000fe40005701670 */
[----:B-1----:R-:W-:Y:S01]  /*155f0*/  F2FP.SATFINITE.E4M3.F32.PACK_AB_MERGE_C R5, RZ, R0, RZ ;  /* 0x00000000ff05723e */ /* 0x002fe200048070ff */
[----:B------:R-:W-:Y:S02]  /*15600*/  FMUL R3, R222, UR18 ;  /* 0x00000012de037c20 */ /* 0x000fe40008400000 */
[----:B------:R-:W4:Y:S04]  /*15610*/  LDL.LU R222, [R1+0x80] ;  /* 0x0000800001de7983 */ /* 0x000f280000300800 */
[----:B------:R0:W-:Y:S01]  /*15620*/  @!P4 STG.E.U8 desc[UR26][R32.64+0x71], R11 ;  /* 0x0000710b2000c986 */ /* 0x0001e2000c10111a */
[----:B------:R-:W-:-:S03]  /*15630*/  FMUL R0, R225, UR18 ;  /* 0x00000012e1007c20 */ /* 0x000fc60008400000 */
[----:B------:R1:W-:Y:S04]  /*15640*/  @!P5 STG.E.U8 desc[UR26][R32.64+0x70], R9 ;  /* 0x000070092000d986 */ /* 0x0003e8000c10111a */
[----:B------:R-:W4:Y:S01]  /*15650*/  LDL.LU R225, [R1+0x84] ;  /* 0x0000840001e17983 */ /* 0x000f220000300800 */
[----:B0-----:R-:W-:Y:S01]  /*15660*/  F2FP.SATFINITE.E4M3.F32.PACK_AB_MERGE_C R11, RZ, R0, RZ ;  /* 0x00000000ff0b723e */ /* 0x001fe200048070ff */
[----:B------:R-:W-:Y:S02]  /*15670*/  FMUL R0, R224, UR18 ;  /* 0x00000012e0007c20 */ /* 0x000fe40008400000 */
[----:B------:R-:W4:Y:S01]  /*15680*/  LDL.LU R224, [R1+0x88] ;  /* 0x0000880001e07983 */ /* 0x000f220000300800 */
[----:B-1----:R-:W-:-:S03]  /*15690*/  F2FP.SATFINITE.E4M3.F32.PACK_AB_MERGE_C R9, RZ, R2, RZ ;  /* 0x00000002ff09723e */ /* 0x002fc600048070ff */
[----:B------:R0:W-:Y:S04]  /*156a0*/  @!P6 STG.E.U8 desc[UR26][R30.64+0x70], R7 ;  /* 0x000070071e00e986 */ /* 0x0001e8000c10111a */
[----:B------:R1:W-:Y:S01]  /*156b0*/  @!P0 STG.E.U8 desc[UR26][R30.64+0x71], R5 ;  /* 0x000071051e008986 */ /* 0x0003e2000c10111a */
[----:B0-----:R-:W-:Y:S01]  /*156c0*/  F2FP.SATFINITE.E4M3.F32.PACK_AB_MERGE_C R7, RZ, R0, RZ ;  /* 0x00000000ff07723e */ /* 0x001fe200048070ff */
[----:B--2---:R-:W-:Y:S02]  /*156d0*/  FMUL R2, R227, UR18 ;  /* 0x00000012e3027c20 */ /* 0x004fe40008400000 */
[----:B------:R-:W2:Y:S03]  /*156e0*/  LDL.LU R227, [R1+0x8c] ;  /* 0x00008c0001e37983 */ /* 0x000ea60000300800 */
[----:B-1----:R-:W-:Y:S01]  /*156f0*/  F2FP.SATFINITE.E4M3.F32.PACK_AB_MERGE_C R5, RZ, R2, RZ ;  /* 0x00000002ff05723e */ /* 0x002fe200048070ff */
[----:B---3--:R-:W-:-:S02]  /*15700*/  FMUL R0, R220, UR18 ;  /* 0x00000012dc007c20 */ /* 0x008fc40008400000 */
        /* <DEDUP_REMOVED lines=10> */
[----:B------:R-:W-:Y:S01]  /*157b0*/  @!P4 STG.E.U8 desc[UR26][R32.64+0x79], R13 ;  /* 0x0000790d2000c986 */ /* 0x000fe2000c10111a */
[----:B------:R-:W-:Y:S02]  /*157c0*/  ISETP.LT.OR P4, PT, R42, 0x82, !P1 ;  /* 0x000000822a00780c */ /* 0x000fe40004f81670 */
[----:B0-----:R-:W-:Y:S01]  /*157d0*/  F2FP.SATFINITE.E4M3.F32.PACK_AB_MERGE_C R9, RZ, R0, RZ ;  /* 0x00000000ff09723e */ /* 0x001fe200048070ff */
[----:B------:R-:W-:Y:S02]  /*157e0*/  FMUL R3, R223, UR18 ;  /* 0x00000012df037c20 */ /* 0x000fe40008400000 */
[----:B------:R-:W4:Y:S01]  /*157f0*/  LDL.LU R223, [R1+0x98] ;  /* 0x0000980001df7983 */ /* 0x000f220000300800 */
[----:B------:R-:W-:-:S03]  /*15800*/  FMUL R0, R222, UR18 ;  /* 0x00000012de007c20 */ /* 0x000fc60008400000 */
[----:B------:R-:W4:Y:S04]  /*15810*/  LDL.LU R222, [R1+0x9c] ;  /* 0x00009c0001de7983 */ /* 0x000f280000300800 */
[----:B------:R0:W-:Y:S04]  /*15820*/  @!P0 STG.E.U8 desc[UR26][R30.64+0x79], R7 ;  /* 0x000079071e008986 */ /* 0x0001e8000c10111a */
[----:B------:R1:W-:Y:S01]  /*15830*/  @!P6 STG.E.U8 desc[UR26][R30.64+0x78], R11 ;  /* 0x0000780b1e00e986 */ /* 0x0003e2000c10111a */
[----:B0-----:R-:W-:Y:S01]  /*15840*/  F2FP.SATFINITE.E4M3.F32.PACK_AB_MERGE_C R7, RZ, R0, RZ ;  /* 0x00000000ff07723e */ /* 0x001fe200048070ff */
[----:B------:R-:W-:-:S02]  /*15850*/  FMUL R0, R225, UR18 ;  /* 0x00000012e1007c20 */ /* 0x000fc40008400000 */
[----:B------:R-:W4:Y:S01]  /*15860*/  LDL.LU R225, [R1+0xa0] ;  /* 0x0000a00001e17983 */ /* 0x000f220000300800 */
[----:B-1----:R-:W-:Y:S01]  /*15870*/  F2FP.SATFINITE.E4M3.F32.PACK_AB_MERGE_C R11, RZ, R2, RZ ;  /* 0x00000002ff0b723e */ /* 0x002fe200048070ff */
[----:B------:R-:W-:Y:S02]  /*15880*/  FMUL R2, R224, UR18 ;  /* 0x00000012e0027c20 */ /* 0x000fe40008400000 */
[----:B------:R-:W4:Y:S01]  /*15890*/  LDL.LU R224, [R1+0xa4] ;  /* 0x0000a40001e07983 */ /* 0x000f220000300800 */
[----:B------:R-:W-:-:S03]  /*158a0*/  F2FP.SATFINITE.E4M3.F32.PACK_AB_MERGE_C R13, RZ, R3, RZ ;  /* 0x00000003ff0d723e */ /* 0x000fc600048070ff */
[----:B------:R0:W-:Y:S04]  /*158b0*/  @!P5 STG.E.U8 desc[UR26][R32.64+0x80], R5 ;  /* 0x000080052000d986 */ /* 0x0001e8000c10111a */
[----:B------:R1:W-:Y:S01]  /*158c0*/  @!P4 STG.E.U8 desc[UR26][R32.64+0x81], R9 ;  /* 0x000081092000c986 */ /* 0x0003e2000c10111a */
[----:B0-----:R-:W-:Y:S02]  /*158d0*/  F2FP.SATFINITE.E4M3.F32.PACK_AB_MERGE_C R5, RZ, R0, RZ ;  /* 0x00000000ff05723e */ /* 0x001fe400048070ff */
[----:B-1----:R-:W-:Y:S01]  /*158e0*/  F2FP.SATFINITE.E4M3.F32.PACK_AB_MERGE_C R9, RZ, R2, RZ ;  /* 0x00000002ff09723e */ /* 0x002fe200048070ff */
[----:B--2---:R-:W-:Y:S02]  /*158f0*/  FMUL R0, R227, UR18 ;  /* 0x00000012e3007c20 */ /* 0x004fe40008400000 */
[----:B------:R-:W2:Y:S01]  /*15900*/  LDL.LU R227, [R1+0xa8] ;  /* 0x0000a80001e37983 */ /* 0x000ea20000300800 */
[----:B---3--:R-:W-:-:S03]  /*15910*/  FMUL R2, R220, UR18 ;  /* 0x00000012dc027c20 */ /* 0x008fc60008400000 */
[----:B------:R-:W3:Y:S01]  /*15920*/  LDL.LU R220, [R1+0xac] ;  /* 0x0000ac0001dc7983 */ /* 0x000ee20000300800 */
[----:B----4-:R-:W-:-:S03]  /*15930*/  FMUL R3, R226, UR18 ;  /* 0x00000012e2037c20 */ /* 0x010fc60008400000 */
[----:B------:R-:W4:Y:S01]  /*15940*/  LDL.LU R226, [R1+0xb0] ;  /* 0x0000b00001e27983 */ /* 0x000f220000300800 */
[C---:B------:R-:W-:Y:S02]  /*15950*/  ISETP.LT.OR P6, PT, R42.reuse, 0x81, !P2 ;  /* 0x000000812a00780c */ /* 0x040fe400057c1670 */
[C---:B------:R-:W-:Y:S02]  /*15960*/  ISETP.LT.OR P0, PT, R42.reuse, 0x82, !P2 ;  /* 0x000000822a00780c */ /* 0x040fe40005701670 */
[C---:B------:R-:W-:Y:S02]  /*15970*/  ISETP.LT.OR P5, PT, R42.reuse, 0x89, !P1 ;  /* 0x000000892a00780c */ /* 0x040fe40004fa1670 */
[----:B------:R-:W-:-:S07]  /*15980*/  ISETP.LT.OR P4, PT, R42, 0x8a, !P1 ;  /* 0x0000008a2a00780c */ /* 0x000fce0004f81670 */
[----:B------:R0:W-:Y:S01]  /*15990*/  @!P6 STG.E.U8 desc[UR26][R30.64+0x80], R11 ;  /* 0x0000800b1e00e986 */ /* 0x0001e2000c10111a */
[----:B------:R-:W-:-:S03]  /*159a0*/  ISETP.LT.OR P6, PT, R42, 0x89, !P2 ;  /* 0x000000892a00780c */ /* 0x000fc600057c1670 */
[----:B------:R-:W-:Y:S01]  /*159b0*/  @!P0 STG.E.U8 desc[UR26][R30.64+0x81], R13 ;  /* 0x0000810d1e008986 */ /* 0x000fe2000c10111a */
[----:B------:R-:W-:-:S03]  /*159c0*/  ISETP.LT.OR P0, PT, R42, 0x8a, !P2 ;  /* 0x0000008a2a00780c */ /* 0x000fc60005701670 */
[----:B------:R-:W-:Y:S01]  /*159d0*/  @!P5 STG.E.U8 desc[UR26][R32.64+0x88], R7 ;  /* 0x000088072000d986 */ /* 0x000fe2000c10111a */
[----:B0-----:R-:W-:-:S03]  /*159e0*/  F2FP.SATFINITE.E4M3.F32.PACK_AB_MERGE_C R11, RZ, R0, RZ ;  /* 0x00000000ff0b723e */ /* 0x001fc600048070ff */
[----:B------:R0:W-:Y:S01]  /*159f0*/  @!P4 STG.E.U8 desc[UR26][R32.64+0x89], R5 ;  /* 0x000089052000c986 */ /* 0x0001e2000c10111a */
[----:B------:R-:W-:Y:S01]  /*15a00*/  FMUL R0, R223, UR18 ;  /* 0x00000012df007c20 */ /* 0x000fe20008400000 */
[----:B------:R-:W-:Y:S02]  /*15a10*/  ISETP.LT.OR P5, PT, R42, 0x91, !P1 ;  /* 0x000000912a00780c */ /* 0x000fe40004fa1670 */
[----:B------:R-:W3:Y:S02]  /*15a20*/  LDL.LU R223, [R1+0xb4] ;  /* 0x0000b40001df7983 */ /* 0x000ee40000300800 */
[----:B0-----:R-:W-:Y:S01]  /*15a30*/  F2FP.SATFINITE.E4M3.F32.PACK_AB_MERGE_C R5, RZ, R0, RZ ;  /* 0x00000000ff05723e */ /* 0x001fe200048070ff */
[----:B------:R-:W-:Y:S02]  /*15a40*/  FMUL R0, R222, UR18 ;  /* 0x00000012de007c20 */ /* 0x000fe40008400000 */
[----:B------:R-:W3:Y:S01]  /*15a50*/  LDL.LU R222, [R1+0xb8] ;  /* 0x0000b80001de7983 */ /* 0x000ee20000300800 */
[----:B------:R-:W-:-:S03]  /*15a60*/  F2FP.SATFINITE.E4M3.F32.PACK_AB_MERGE_C R7, RZ, R2, RZ ;  /* 0x00000002ff07723e */ /* 0x000fc600048070ff */
[----:B------:R0:W-:Y:S04]  /*15a70*/  @!P6 STG.E.U8 desc[UR26][R30.64+0x88], R9 ;  /* 0x000088091e00e986 */ /* 0x0001e8000c10111a */
[----:B------:R1:W-:Y:S01]  /*15a80*/  @!P0 STG.E.U8 desc[UR26][R30.64+0x89], R11 ;  /* 0x0000890b1e008986 */ /* 0x0003e2000c10111a */
[----:B------:R-:W-:Y:S01]  /*15a90*/  FMUL R2, R225, UR18 ;  /* 0x00000012e1027c20 */ /* 0x000fe20008400000 */
[----:B0-----:R-:W-:Y:S02]  /*15aa0*/  F2FP.SATFINITE.E4M3.F32.PACK_AB_MERGE_C R9, RZ, R0, RZ ;  /* 0x00000000ff09723e */ /* 0x001fe400048070ff */
[----:B------:R-:W3:Y:S01]  /*15ab0*/  LDL.LU R225, [R1+0xbc] ;  /* 0x0000bc0001e17983 */ /* 0x000ee20000300800 */
[----:B------:R-:W-:-:S03]  /*15ac0*/  FMUL R0, R224, UR18 ;  /* 0x00000012e0007c20 */ /* 0x000fc60008400000 */
[----:B------:R-:W3:Y:S01]  /*15ad0*/  LDL.LU R224, [R1+0xc0] ;  /* 0x0000c00001e07983 */ /* 0x000ee20000300800 */
[----:B-1----:R-:W-:-:S03]  /*15ae0*/  F2FP.SATFINITE.E4M3.F32.PACK_AB_MERGE_C R11, RZ, R2, RZ ;  /* 0x00000002ff0b723e */ /* 0x002fc600048070ff */
[----:B------:R0:W-:Y:S02]  /*15af0*/  @!P5 STG.E.U8 desc[UR26][R32.64+0x90], R7 ;  /* 0x000090072000d986 */ /* 0x0001e4000c10111a */
[----:B0-----:R-:W-:Y:S01]  /*15b00*/  F2FP.SATFINITE.E4M3.F32.PACK_AB_MERGE_C R7, RZ, R0, RZ ;  /* 0x00000000ff07723e */ /* 0x001fe200048070ff */
[----:B--2---:R-:W-:Y:S02]  /*15b10*/  FMUL R2, R227, UR18 ;  /* 0x00000012e3027c20 */ /* 0x004fe40008400000 */
[----:B------:R-:W2:Y:S01]  /*15b20*/  LDL.LU R227, [R1+0xc4] ;  /* 0x0000c40001e37983 */ /* 0x000ea20000300800 */
[----:B----4-:R-:W-:-:S03]  /*15b30*/  FMUL R0, R226, UR18 ;  /* 0x00000012e2007c20 */ /* 0x010fc60008400000 */
[----:B------:R-:W4:Y:S01]  /*15b40*/  LDL.LU R226, [R1+0xc8] ;  /* 0x0000c80001e27983 */ /* 0x000f220000300800 */
[C---:B------:R-:W-:Y:S02]  /*15b50*/  ISETP.LT.OR P4, PT, R42.reuse, 0x92, !P1 ;  /* 0x000000922a00780c */ /* 0x040fe40004f81670 */
[C---:B------:R-:W-:Y:S01]  /*15b60*/  ISETP.LT.OR P6, PT, R42.reuse, 0x91, !P2 ;  /* 0x000000912a00780c */ /* 0x040fe200057c1670 */
[----:B------:R-:W4:Y:S01]  /*15b70*/  LDL.LU R221, [R1+0xcc] ;  /* 0x0000cc0001dd7983 */ /* 0x000f220000300800 */
[C---:B------:R-:W-:Y:S02]  /*15b80*/  ISETP.LT.OR P0, PT, R42.reuse, 0x92, !P2 ;  /* 0x000000922a00780c */ /* 0x040fe40005701670 */
[----:B------:R-:W-:Y:S02]  /*15b90*/  F2FP.SATFINITE.E4M3.F32.PACK_AB_MERGE_C R13, RZ, R3, RZ ;  /* 0x00000003ff0d723e */ /* 0x000fe400048070ff */
[----:B------:R-:W-:Y:S01]  /*15ba0*/  ISETP.LT.OR P5, PT, R42, 0x99, !P1 ;  /* 0x000000992a00780c */ /* 0x000fe20004fa1670 */
[----:B---3--:R-:W-:-:S02]  /*15bb0*/  FMUL R3, R220, UR18 ;  /* 0x00000012dc037c20 */ /* 0x008fc40008400000 */
[----:B------:R-:W3:Y:S04]  /*15bc0*/  LDL.LU R220, [R1+0xd0] ;  /* 0x0000d00001dc7983 */ /* 0x000ee80000300800 */
[----:B------:R-:W-:Y:S01]  /*15bd0*/  @!P4 STG.E.U8 desc[UR26][R32.64+0x91], R13 ;  /* 0x0000910d2000c986 */ /* 0x000fe2000c10111a */
[----:B------:R-:W-:-:S03]  /*15be0*/  ISETP.LT.OR P4, PT, R42, 0x9a, !P1 ;  /* 0x0000009a2a00780c */ /* 0x000fc60004f81670 */
[----:B------:R0:W-:Y:S01]  /*15bf0*/  @!P6 STG.E.U8 desc[UR26][R30.64+0x90], R5 ;  /* 0x000090051e00e986 */ /* 0x0001e2000c10111a */
[----:B------:R-:W-:-:S03]  /*15c00*/  ISETP.LT.OR P6, PT, R42, 0x99, !P2 ;  /* 0x000000992a00780c */ /* 0x000fc600057c1670 */
[----:B------:R1:W-:Y:S01]  /*15c10*/  @!P0 STG.E.U8 desc[UR26][R30.64+0x91], R9 ;  /* 0x000091091e008986 */ /* 0x0003e2000c10111a */
[----:B0-----:R-:W-:Y:S02]  /*15c20*/  F2FP.SATFINITE.E4M3.F32.PACK_AB_MERGE_C R5, RZ, R2, RZ ;  /* 0x00000002ff05723e */ /* 0x001fe400048070ff */
[----:B-1----:R-:W-:Y:S01]  /*15c30*/  F2FP.SATFINITE.E4M3.F32.PACK_AB_MERGE_C R9, RZ, R0, RZ ;  /* 0x00000000ff09723e */ /* 0x002fe200048070ff */
[----:B------:R-:W-:Y:S02]  /*15c40*/  FMUL R0, R223, UR18 ;  /* 0x00000012df007c20 */ /* 0x000fe40008400000 */
[----:B------:R-:W3:Y:S01]  /*15c50*/  LDL.LU R223, [R1+0xd4] ;  /* 0x0000d40001df7983 */ /* 0x000ee20000300800 */
[----:B------:R-:W-:-:S03]  /*15c60*/  FMUL R2, R222, UR18 ;  /* 0x00000012de027c20 */ /* 0x000fc60008400000 */
[----:B------:R-:W3:Y:S04]  /*15c70*/  LDL.LU R222, [R1+0xd8] ;  /* 0x0000d80001de7983 */ /* 0x000ee80000300800 */
[----:B------:R0:W-:Y:S04]  /*15c80*/  @!P5 STG.E.U8 desc[UR26][R32.64+0x98], R11 ;  /* 0x0000980b2000d986 */ /* 0x0001e8000c10111a */
[----:B------:R-:W-:Y:S04]  /*15c90*/  @!P4 STG.E.U8 desc[UR26][R32.64+0x99], R7 ;  /* 0x000099072000c986 */ /* 0x000fe8000c10111a */
[----:B------:R1:W-:Y:S01]  /*15ca0*/  @!P6 STG.E.U8 desc[UR26][R30.64+0x98], R5 ;  /* 0x000098051e00e986 */ /* 0x0003e2000c10111a */
[----:B0-----:R-:W-:Y:S01]  /*15cb0*/  F2FP.SATFINITE.E4M3.F32.PACK_AB_MERGE_C R11, RZ, R0, RZ ;  /* 0x00000000ff0b723e */ /* 0x001fe200048070ff */
[----:B------:R-:W-:-:S02]  /*15cc0*/  FMUL R0, R225, UR18 ;  /* 0x00000012e1007c20 */ /* 0x000fc40008400000 */
[----:B------:R-:W3:Y:S01]  /*15cd0*/  LDL.LU R225, [R1+0xdc] ;  /* 0x0000dc0001e17983 */ /* 0x000ee20000300800 */
[----:B-1----:R-:W-:Y:S01]  /*15ce0*/  F2FP.SATFINITE.E4M3.F32.PACK_AB_MERGE_C R5, RZ, R2, RZ ;  /* 0x00000002ff05723e */ /* 0x002fe200048070ff */
[----:B------:R-:W-:Y:S02]  /*15cf0*/  FMUL R2, R224, UR18 ;  /* 0x00000012e0027c20 */ /* 0x000fe40008400000 */
[----:B------:R-:W3:Y:S01]  /*15d00*/  LDL.LU R224, [R1+0xe0] ;  /* 0x0000e00001e07983 */ /* 0x000ee20000300800 */
[----:B------:R-:W-:Y:S02]  /*15d10*/  F2FP.SATFINITE.E4M3.F32.PACK_AB_MERGE_C R13, RZ, R3, RZ ;  /* 0x00000003ff0d723e */ /* 0x000fe400048070ff */
[----:B------:R-:W-:Y:S01]  /*15d20*/  F2FP.SATFINITE.E4M3.F32.PACK_AB_MERGE_C R7, RZ, R0, RZ ;  /* 0x00000000ff07723e */ /* 0x000fe200048070ff */
[----:B--2---:R-:W-:Y:S02]  /*15d30*/  FMUL R3, R227, UR18 ;  /* 0x00000012e3037c20 */ /* 0x004fe40008400000 */
[----:B------:R-:W2:Y:S01]  /*15d40*/  LDL.LU R227, [R1+0xe4] ;  /* 0x0000e40001e37983 */ /* 0x000ea20000300800 */
        /* <DEDUP_REMOVED lines=10> */
[----:B------:R-:W-:Y:S04]  /*15df0*/  @!P4 STG.E.U8 desc[UR26][R32.64+0xa1], R11 ;  /* 0x0000a10b2000c986 */ /* 0x000fe8000c10111a */
[----:B------:R1:W-:Y:S01]  /*15e00*/  @!P6 STG.E.U8 desc[UR26][R30.64+0xa0], R5 ;  /* 0x0000a0051e00e986 */ /* 0x0003e2000c10111a */
[----:B0-----:R-:W-:Y:S01]  /*15e10*/  F2FP.SATFINITE.E4M3.F32.PACK_AB_MERGE_C R9, RZ, R2, RZ ;  /* 0x00000002ff09723e */ /* 0x001fe200048070ff */
[----:B---3--:R-:W-:Y:S01]  /*15e20*/  FMUL R2, R220, UR18 ;  /* 0x00000012dc027c20 */ /* 0x008fe20008400000 */
[----:B------:R-:W-:Y:S01]  /*15e30*/  ISETP.LT.OR P4, PT, R42, 0xaa, !P1 ;  /* 0x000000aa2a00780c */ /* 0x000fe20004f81670 */
[----:B------:R0:W-:Y:S01]  /*15e40*/  @!P0 STG.E.U8 desc[UR26][R30.64+0xa1], R7 ;  /* 0x0000a1071e008986 */ /* 0x0001e2000c10111a */
[----:B-1----:R-:W-:Y:S01]  /*15e50*/  F2FP.SATFINITE.E4M3.F32.PACK_AB_MERGE_C R5, RZ, R0, RZ ;  /* 0x00000000ff05723e */ /* 0x002fe200048070ff */
[----:B------:R-:W-:-:S02]  /*15e60*/  FMUL R0, R221, UR18 ;  /* 0x00000012dd007c20 */ /* 0x000fc40008400000 */
[----:B------:R-:W3:Y:S01]  /*15e70*/  LDL.LU R221, [R1+0xec] ;  /* 0x0000ec0001dd7983 */ /* 0x000ee20000300800 */
[----:B------:R-:W-:-:S03]  /*15e80*/  ISETP.LT.OR P6, PT, R42, 0xa9, !P2 ;  /* 0x000000a92a00780c */ /* 0x000fc600057c1670 */
[----:B------:R-:W3:Y:S01]  /*15e90*/  LDL.LU R220, [R1+0xf0] ;  /* 0x0000f00001dc7983 */ /* 0x000ee20000300800 */
[C---:B------:R-:W-:Y:S02]  /*15ea0*/  ISETP.LT.OR P0, PT, R42.reuse, 0xaa, !P2 ;  /* 0x000000aa2a00780c */ /* 0x040fe40005701670 */
[----:B0-----:R-:W-:Y:S01]  /*15eb0*/  F2FP.SATFINITE.E4M3.F32.PACK_AB_MERGE_C R7, RZ, R0, RZ ;  /* 0x00000000ff07723e */ /* 0x001fe200048070ff */
[----:B------:R0:W-:Y:S01]  /*15ec0*/  @!P5 STG.E.U8 desc[UR26][R32.64+0xa8], R9 ;  /* 0x0000a8092000d986 */ /* 0x0001e2000c10111a */
[----:B------:R-:W-:Y:S01]  /*15ed0*/  ISETP.LT.OR P5, PT, R42, 0xb1, !P1 ;  /* 0x000000b12a00780c */ /* 0x000fe20004fa1670 */
[----:B------:R-:W-:Y:S01]  /*15ee0*/  FMUL R0, R223, UR18 ;  /* 0x00000012df007c20 */ /* 0x000fe20008400000 */
[----:B------:R-:W-:Y:S01]  /*15ef0*/  F2FP.SATFINITE.E4M3.F32.PACK_AB_MERGE_C R11, RZ, R2, RZ ;  /* 0x00000002ff0b723e */ /* 0x000fe200048070ff */
[----:B------:R-:W-:Y:S01]  /*15f00*/  FMUL R2, R222, UR18 ;  /* 0x00000012de027c20 */ /* 0x000fe20008400000 */
[----:B------:R-:W3:Y:S01]  /*15f10*/  LDL.LU R223, [R1+0xf4] ;  /* 0x0000f40001df7983 */ /* 0x000ee20000300800 */
[----:B------:R-:W-:-:S03]  /*15f20*/  F2FP.SATFINITE.E4M3.F32.PACK_AB_MERGE_C R13, RZ, R3, RZ ;  /* 0x00000003ff0d723e */ /* 0x000fc600048070ff */
[----:B------:R-:W3:Y:S01]  /*15f30*/  LDL.LU R222, [R1+0xf8] ;  /* 0x0000f80001de7983 */ /* 0x000ee20000300800 */
[----:B------:R-:W-:Y:S01]  /*15f40*/  FMUL R3, R225, UR18 ;  /* 0x00000012e1037c20 */ /* 0x000fe20008400000 */
[----:B0-----:R-:W-:Y:S02]  /*15f50*/  F2FP.SATFINITE.E4M3.F32.PACK_AB_MERGE_C R9, RZ, R0, RZ ;  /* 0x00000000ff09723e */ /* 0x001fe400048070ff */
[----:B------:R-:W3:Y:S04]  /*15f60*/  LDL.LU R225, [R1+0xfc] ;  /* 0x0000fc0001e17983 */ /* 0x000ee80000300800 */
[----:B------:R-:W-:Y:S01]  /*15f70*/  @!P4 STG.E.U8 desc[UR26][R32.64+0xa9], R13 ;  /* 0x0000a90d2000c986 */ /* 0x000fe2000c10111a */
[----:B------:R-:W-:-:S03]  /*15f80*/  FMUL R0, R224, UR18 ;  /* 0x00000012e0007c20 */ /* 0x000fc60008400000 */
[----:B------:R-:W3:Y:S04]  /*15f90*/  LDL.LU R224, [R1+0x100] ;  /* 0x0001000001e07983 */ /* 0x000ee80000300800 */
[----:B------:R0:W-:Y:S04]  /*15fa0*/  @!P6 STG.E.U8 desc[UR26][R30.64+0xa8], R5 ;  /* 0x0000a8051e00e986 */ /* 0x0001e8000c10111a */
[----:B------:R-:W-:Y:S04]  /*15fb0*/  @!P0 STG.E.U8 desc[UR26][R30.64+0xa9], R7 ;  /* 0x0000a9071e008986 */ /* 0x000fe8000c10111a */
[----:B------:R1:W-:Y:S01]  /*15fc0*/  @!P5 STG.E.U8 desc[UR26][R32.64+0xb0], R11 ;  /* 0x0000b00b2000d986 */ /* 0x0003e2000c10111a */
[----:B0-----:R-:W-:-:S02]  /*15fd0*/  F2FP.SATFINITE.E4M3.F32.PACK_AB_MERGE_C R5, RZ, R2, RZ ;  /* 0x00000002ff05723e */ /* 0x001fc400048070ff */
[----:B-1----:R-:W-:Y:S01]  /*15fe0*/  F2FP.SATFINITE.E4M3.F32.PACK_AB_MERGE_C R11, RZ, R0, RZ ;  /* 0x00000000ff0b723e */ /* 0x002fe200048070ff */
[----:B--2---:R-:W-:Y:S02]  /*15ff0*/  FMUL R2, R227, UR18 ;  /* 0x00000012e3027c20 */ /* 0x004fe40008400000 */
[----:B------:R-:W2:Y:S01]  /*16000*/  LDL.LU R227, [R1+0x104] ;  /* 0x0001040001e37983 */ /* 0x000ea20000300800 */
[----:B----4-:R-:W-:-:S03]  /*16010*/  FMUL R0, R226, UR18 ;  /* 0x00000012e2007c20 */ /* 0x010fc60008400000 */
[----:B------:R-:W4:Y:S01]  /*16020*/  LDL.LU R226, [R1+0x108] ;  /* 0x0001080001e27983 */ /* 0x000f220000300800 */
[C---:B------:R-:W-:Y:S02]  /*16030*/  ISETP.LT.OR P4, PT, R42.reuse, 0xb2, !P1 ;  /* 0x000000b22a00780c */ /* 0x040fe40004f81670 */
[C---:B------:R-:W-:Y:S02]  /*16040*/  ISETP.LT.OR P0, PT, R42.reuse, 0xb2, !P2 ;  /* 0x000000b22a00780c */ /* 0x040fe40005701670 */
[C---:B------:R-:W-:Y:S02]  /*16050*/  ISETP.LT.OR P6, PT, R42.reuse, 0xb1, !P2 ;  /* 0x000000b12a00780c */ /* 0x040fe400057c1670 */
[----:B------:R-:W-:Y:S02]  /*16060*/  F2FP.SATFINITE.E4M3.F32.PACK_AB_MERGE_C R7, RZ, R3, RZ ;  /* 0x00000003ff07723e */ /* 0x000fe400048070ff */
[C---:B------:R-:W-:Y:S02]  /*16070*/  ISETP.LT.OR P5, PT, R42.reuse, 0xb9, !P1 ;  /* 0x000000b92a00780c */ /* 0x040fe40004fa1670 */
[----:B------:R-:W-:-:S03]  /*16080*/  ISETP.LT.OR P1, PT, R42, 0xba, !P1 ;  /* 0x000000ba2a00780c */ /* 0x000fc60004f21670 */
[----:B------:R0:W-:Y:S01]  /*16090*/  @!P4 STG.E.U8 desc[UR26][R32.64+0xb1], R9 ;  /* 0x0000b1092000c986 */ /* 0x0001e2000c10111a */
[----:B------:R-:W-:-:S03]  /*160a0*/  F2FP.SATFINITE.E4M3.F32.PACK_AB_MERGE_C R13, RZ, R2, RZ ;  /* 0x00000002ff0d723e */ /* 0x000fc600048070ff */
[----:B------:R-:W-:Y:S01]  /*160b0*/  @!P0 STG.E.U8 desc[UR26][R30.64+0xb1], R7 ;  /* 0x0000b1071e008986 */ /* 0x000fe2000c10111a */
[----:B------:R-:W-:Y:S02]  /*160c0*/  ISETP.GE.AND P0, PT, R40, 0x81, PT ;  /* 0x000000812800780c */ /* 0x000fe40003f06270 */
[C---:B------:R-:W-:Y:S02]  /*160d0*/  ISETP.LT.OR P4, PT, R42.reuse, 0xb9, !P2 ;  /* 0x000000b92a00780c */ /* 0x040fe40005781670 */
[----:B0-----:R-:W-:Y:S01]  /*160e0*/  F2FP.SATFINITE.E4M3.F32.PACK_AB_MERGE_C R9, RZ, R0, RZ ;  /* 0x00000000ff09723e */ /* 0x001fe200048070ff */
[----:B------:R0:W-:Y:S01]  /*160f0*/  @!P6 STG.E.U8 desc[UR26][R30.64+0xb0], R5 ;  /* 0x0000b0051e00e986 */ /* 0x0001e2000c10111a */
[C---:B------:R-:W-:Y:S02]  /*16100*/  ISETP.LT.OR P2, PT, R42.reuse, 0xba, !P2 ;  /* 0x000000ba2a00780c */ /* 0x040fe40005741670 */
[----:B------:R-:W-:Y:S01]  /*16110*/  ISETP.LT.OR P6, PT, R42, 0x1, !P0 ;  /* 0x000000012a00780c */ /* 0x000fe200047c1670 */
[----:B---3--:R-:W-:-:S02]  /*16120*/  FMUL R0, R221, UR18 ;  /* 0x00000012dd007c20 */ /* 0x008fc40008400000 */
[----:B------:R-:W3:Y:S01]  /*16130*/  LDL.LU R221, [R1+0x10c] ;  /* 0x00010c0001dd7983 */ /* 0x000ee20000300800 */
[----:B------:R-:W-:-:S03]  /*16140*/  FMUL R2, R220, UR18 ;  /* 0x00000012dc027c20 */ /* 0x000fc60008400000 */
[----:B------:R-:W3:Y:S01]  /*16150*/  LDL.LU R220, [R1+0x110] ;  /* 0x0001100001dc7983 */ /* 0x000ee20000300800 */
[----:B0-----:R-:W-:Y:S01]  /*16160*/  F2FP.SATFINITE.E4M3.F32.PACK_AB_MERGE_C R5, RZ, R0, RZ ;  /* 0x00000000ff05723e */ /* 0x001fe200048070ff */
[----:B------:R-:W-:Y:S02]  /*16170*/  FMUL R3, R223, UR18 ;  /* 0x00000012df037c20 */ /* 0x000fe40008400000 */
[----:B------:R-:W3:Y:S01]  /*16180*/  LDL.LU R223, [R1+0x114] ;  /* 0x0001140001df7983 */ /* 0x000ee20000300800 */
[----:B------:R-:W-:-:S03]  /*16190*/  FMUL R0, R222, UR18 ;  /* 0x00000012de007c20 */ /* 0x000fc60008400000 */
[----:B------:R-:W3:Y:S01]  /*161a0*/  LDL.LU R222, [R1+0x118] ;  /* 0x0001180001de7983 */ /* 0x000ee20000300800 */
[----:B------:R-:W-:Y:S01]  /*161b0*/  F2FP.SATFINITE.E4M3.F32.PACK_AB_MERGE_C R7, RZ, R2, RZ ;  /* 0x00000002ff07723e */ /* 0x000fe200048070ff */
[----:B------:R-:W-:Y:S02]  /*161c0*/  FMUL R2, R225, UR18 ;  /* 0x00000012e1027c20 */ /* 0x000fe40008400000 */
[----:B------:R0:W-:Y:S04]  /*161d0*/  @!P1 STG.E.U8 desc[UR26][R32.64+0xb9], R13 ;  /* 0x0000b90d20009986 */ /* 0x0001e8000c10111a */
[----:B------:R-:W3:Y:S04]  /*161e0*/  LDL.LU R225, [R1+0x11c] ;  /* 0x00011c0001e17983 */ /* 0x000ee80000300800 */
[----:B------:R1:W-:Y:S01]  /*161f0*/  @!P5 STG.E.U8 desc[UR26][R32.64+0xb8], R11 ;  /* 0x0000b80b2000d986 */ /* 0x0003e2000c10111a */
[----:B0-----:R-:W-:Y:S01]  /*16200*/  F2FP.SATFINITE.E4M3.F32.PACK_AB_MERGE_C R13, RZ, R0, RZ ;  /* 0x00000000ff0d723e */ /* 0x001fe200048070ff */
[----:B------:R-:W-:-:S02]  /*16210*/  FMUL R0, R224, UR18 ;  /* 0x00000012e0007c20 */ /* 0x000fc40008400000 */
[----:B------:R-:W3:Y:S04]  /*16220*/  LDL.LU R224, [R1+0x120] ;  /* 0x0001200001e07983 */ /* 0x000ee80000300800 */
[----:B------:R-:W-:Y:S01]  /*16230*/  @!P4 STG.E.U8 desc[UR26][R30.64+0xb8], R9 ;  /* 0x0000b8091e00c986 */ /* 0x000fe2000c10111a */
[----:B-1----:R-:W-:-:S03]  /*16240*/  F2FP.SATFINITE.E4M3.F32.PACK_AB_MERGE_C R11, RZ, R3, RZ ;  /* 0x00000003ff0b723e */ /* 0x002fc600048070ff */
[----:B------:R-:W-:Y:S04]  /*16250*/  @!P2 STG.E.U8 desc[UR26][R30.64+0xb9], R5 ;  /* 0x0000b9051e00a986 */ /* 0x000fe8000c10111a */
[----:B------:R0:W-:Y:S02]  /*16260*/  @!P6 STG.E.U8 desc[UR26][R28.64], R7 ;  /* 0x000000071c00e986 */ /* 0x0001e4000c10111a */
[----:B0-----:R-:W-:Y:S01]  /*16270*/  F2FP.SATFINITE.E4M3.F32.PACK_AB_MERGE_C R7, RZ, R0, RZ ;  /* 0x00000000ff07723e */ /* 0x001fe200048070ff */
[----:B--2---:R-:W-:Y:S02]  /*16280*/  FMUL R3, R227, UR18 ;  /* 0x00000012e3037c20 */ /* 0x004fe40008400000 */
[----:B------:R-:W2:Y:S01]  /*16290*/  LDL.LU R227, [R1+0x124] ;  /* 0x0001240001e37983 */ /* 0x000ea20000300800 */
[----:B----4-:R-:W-:-:S03]  /*162a0*/  FMUL R0, R226, UR18 ;  /* 0x00000012e2007c20 */ /* 0x010fc60008400000 */
[----:B------:R-:W4:Y:S01]  /*162b0*/  LDL.LU R226, [R1+0x128] ;  /* 0x0001280001e27983 */ /* 0x000f220000300800 */
[----:B------:R-:W-:Y:S02]  /*162c0*/  ISETP.LT.OR P5, PT, R42, 0x2, !P0 ;  /* 0x000000022a00780c */ /* 0x000fe400047a1670 */
[----:B------:R-:W-:-:S04]  /*162d0*/  ISETP.GE.AND P1, PT, R40, 0x89, PT ;  /* 0x000000892800780c */ /* 0x000fc80003f26270 */
[C---:B------:R-:W-:Y:S02]  /*162e0*/  ISETP.LT.OR P6, PT, R42.reuse, 0x2, !P1 ;  /* 0x000000022a00780c */ /* 0x040fe40004fc1670 */
[----:B------:R-:W-:Y:S02]  /*162f0*/  ISETP.LT.OR P4, PT, R42, 0x1, !P1 ;  /* 0x000000012a00780c */ /* 0x000fe40004f81670 */
[----:B------:R-:W-:-:S03]  /*16300*/  F2FP.SATFINITE.E4M3.F32.PACK_AB_MERGE_C R5, RZ, R2, RZ ;  /* 0x00000002ff05723e */ /* 0x000fc600048070ff */
[----:B------:R0:W-:Y:S01]  /*16310*/  @!P5 STG.E.U8 desc[UR26][R28.64+0x1], R11 ;  /* 0x0000010b1c00d986 */ /* 0x0001e2000c10111a */
[C---:B------:R-:W-:Y:S02]  /*16320*/  ISETP.LT.OR P5, PT, R42.reuse, 0x9, !P0 ;  /* 0x000000092a00780c */ /* 0x040fe400047a1670 */
[C---:B------:R-:W-:Y:S02]  /*16330*/  ISETP.LT.OR P2, PT, R42.reuse, 0xa, !P0 ;  /* 0x0000000a2a00780c */ /* 0x040fe40004741670 */
[----:B------:R-:W-:Y:S01]  /*16340*/  F2FP.SATFINITE.E4M3.F32.PACK_AB_MERGE_C R9, RZ, R3, RZ ;  /* 0x00000003ff09723e */ /* 0x000fe200048070ff */
[----:B------:R1:W-:Y:S01]  /*16350*/  @!P6 STG.E.U8 desc[UR26][R26.64+0x1], R5 ;  /* 0x000001051a00e986 */ /* 0x0003e2000c10111a */
[----:B0-----:R-:W-:Y:S02]  /*16360*/  F2FP.SATFINITE.E4M3.F32.PACK_AB_MERGE_C R11, RZ, R0, RZ ;  /* 0x00000000ff0b723e */ /* 0x001fe400048070ff */
[----:B------:R-:W-:Y:S01]  /*16370*/  ISETP.LT.OR P6, PT, R42, 0xa, !P1 ;  /* 0x0000000a2a00780c */ /* 0x000fe20004fc1670 */
[----:B---3--:R-:W-:-:S02]  /*16380*/  FMUL R0, R221, UR18 ;  /* 0x00000012dd007c20 */ /* 0x008fc40008400000 */
[----:B------:R-:W3:Y:S01]  /*16390*/  LDL.LU R221, [R1+0x12c] ;  /* 0x00012c0001dd7983 */ /* 0x000ee20000300800 */
[----:B------:R-:W-:-:S03]  /*163a0*/  FMUL R2, R220, UR18 ;  /* 0x00000012dc027c20 */ /* 0x000fc60008400000 */
[----:B------:R-:W3:Y:S01]  /*163b0*/  LDL.LU R220, [R1+0x130] ;  /* 0x0001300001dc7983 */ /* 0x000ee20000300800 */
[----:B-1----:R-:W-:Y:S01]  /*163c0*/  F2FP.SATFINITE.E4M3.F32.PACK_AB_MERGE_C R5, RZ, R0, RZ ;  /* 0x00000000ff05723e */ /* 0x002fe200048070ff */
[----:B------:R-:W-:Y:S02]  /*163d0*/  FMUL R3, R223, UR18 ;  /* 0x00000012df037c20 */ /* 0x000fe40008400000 */
[----:B------:R-:W3:Y:S01]  /*163e0*/  LDL.LU R223, [R1+0x134] ;  /* 0x0001340001df7983 */ /* 0x000ee20000300800 */
[----:B------:R-:W-:-:S03]  /*163f0*/  FMUL R4, R222, UR18 ;  /* 0x00000012de047c20 */ /* 0x000fc60008400000 */
[----:B------:R-:W3:Y:S04]  /*16400*/  LDL.LU R222, [R1+0x138] ;  /* 0x0001380001de7983 */ /* 0x000ee80000300800 */
[----:B------:R-:W-:Y:S01]  /*16410*/  @!P4 STG.E.U8 desc[UR26][R26.64], R13 ;  /* 0x0000000d1a00c986 */ /* 0x000fe2000c10111a */
[----:B------:R-:W-:-:S03]  /*16420*/  FMUL R0, R225, UR18 ;  /* 0x00000012e1007c20 */ /* 0x000fc60008400000 */
[----:B------:R0:W-:Y:S04]  /*16430*/  @!P5 STG.E.U8 desc[UR26][R28.64+0x8], R7 ;  /* 0x000008071c00d986 */ /* 0x0001e8000c10111a */
[----:B------:R-:W3:Y:S04]  /*16440*/  LDL.LU R225, [R1+0x13c] ;  /* 0x00013c0001e17983 */ /* 0x000ee80000300800 */
[----:B------:R1:W-:Y:S01]  /*16450*/  @!P2 STG.E.U8 desc[UR26][R28.64+0x9], R9 ;  /* 0x000009091c00a986 */ /* 0x0003e2000c10111a */
[----:B0-----:R-:W-:Y:S01]  /*16460*/  F2FP.SATFINITE.E4M3.F32.PACK_AB_MERGE_C R7, RZ, R2, RZ ;  /* 0x00000002ff07723e */ /* 0x001fe200048070ff */
[----:B------:R-:W-:-:S02]  /*16470*/  FMUL R2, R224, UR18 ;  /* 0x00000012e0027c20 */ /* 0x000fc40008400000 */
[----:B------:R-:W3:Y:S04]  /*16480*/  LDL.LU R224, [R1+0x140] ;  /* 0x0001400001e07983 */ /* 0x000ee80000300800 */
[----:B------:R0:W-:Y:S01]  /*16490*/  @!P6 STG.E.U8 desc[UR26][R26.64+0x9], R5 ;  /* 0x000009051a00e986 */ /* 0x0001e2000c10111a */
[----:B-1----:R-:W-:Y:S02]  /*164a0*/  F2FP.SATFINITE.E4M3.F32.PACK_AB_MERGE_C R9, RZ, R3, RZ ;  /* 0x00000003ff09723e */ /* 0x002fe400048070ff */
[----:B0-----:R-:W-:Y:S01]  /*164b0*/  F2FP.SATFINITE.E4M3.F32.PACK_AB_MERGE_C R5, RZ, R0, RZ ;  /* 0x00000000ff05723e */ /* 0x001fe200048070ff */
        /* <DEDUP_REMOVED lines=10> */
[----:B------:R1:W-:Y:S01]  /*16560*/  @!P5 STG.E.U8 desc[UR26][R28.64+0x10], R7 ;  /* 0x000010071c00d986 */ /* 0x0003e2000c10111a */
[----:B------:R-:W-:Y:S02]  /*16570*/  ISETP.LT.OR P5, PT, R42, 0x19, !P0 ;  /* 0x000000192a00780c */ /* 0x000fe400047a1670 */
[----:B------:R-:W-:Y:S01]  /*16580*/  F2FP.SATFINITE.E4M3.F32.PACK_AB_MERGE_C R13, RZ, R4, RZ ;  /* 0x00000004ff0d723e */ /* 0x000fe200048070ff */
[----:B------:R3:W-:Y:S01]  /*16590*/  @!P2 STG.E.U8 desc[UR26][R28.64+0x11], R9 ;  /* 0x000011091c00a986 */ /* 0x0007e2000c10111a */
[----:B0-----:R-:W-:Y:S02]  /*165a0*/  F2FP.SATFINITE.E4M3.F32.PACK_AB_MERGE_C R11, RZ, R0, RZ ;  /* 0x00000000ff0b723e */ /* 0x001fe400048070ff */
[----:B-1----:R-:W-:-:S03]  /*165b0*/  F2FP.SATFINITE.E4M3.F32.PACK_AB_MERGE_C R7, RZ, R2, RZ ;  /* 0x00000002ff07723e */ /* 0x002fc600048070ff */
[----:B------:R-:W-:Y:S01]  /*165c0*/  @!P4 STG.E.U8 desc[UR26][R26.64+0x10], R13 ;  /* 0x0000100d1a00c986 */ /* 0x000fe2000c10111a */
[----:B------:R-:W-:Y:S02]  /*165d0*/  ISETP.LT.OR P2, PT, R42, 0x1a, !P0 ;  /* 0x0000001a2a00780c */ /* 0x000fe40004741670 */
[----:B---3--:R-:W-:Y:S01]  /*165e0*/  F2FP.SATFINITE.E4M3.F32.PACK_AB_MERGE_C R9, RZ, R3, RZ ;  /* 0x00000003ff09723e */ /* 0x008fe200048070ff */
[----:B------:R-:W-:Y:S01]  /*165f0*/  @!P6 STG.E.U8 desc[UR26][R26.64+0x11], R5 ;  /* 0x000011051a00e986 */ /* 0x000fe2000c10111a */
[----:B------:R-:W-:-:S03]  /*16600*/  FMUL R2, R221, UR18 ;  /* 0x00000012dd027c20 */ /* 0x000fc60008400000 */
[----:B------:R-:W3:Y:S01]  /*16610*/  LDL.LU R221, [R1+0x14c] ;  /* 0x00014c0001dd7983 */ /* 0x000ee20000300800 */
[----:B------:R-:W-:-:S03]  /*16620*/  FMUL R0, R220, UR18 ;  /* 0x00000012dc007c20 */ /* 0x000fc60008400000 */
[----:B------:R-:W3:Y:S04]  /*16630*/  LDL.LU R220, [R1+0x150] ;  /* 0x0001500001dc7983 */ /* 0x000ee80000300800 */
[----:B------:R0:W-:Y:S01]  /*16640*/  @!P5 STG.E.U8 desc[UR26][R28.64+0x18], R7 ;  /* 0x000018071c00d986 */ /* 0x0001e2000c10111a */
[----:B------:R-:W-:-:S03]  /*16650*/  FMUL R3, R223, UR18 ;  /* 0x00000012df037c20 */ /* 0x000fc60008400000 */
[----:B------:R-:W3:Y:S01]  /*16660*/  LDL.LU R223, [R1+0x154] ;  /* 0x0001540001df7983 */ /* 0x000ee20000300800 */
[----:B0-----:R-:W-:Y:S01]  /*16670*/  F2FP.SATFINITE.E4M3.F32.PACK_AB_MERGE_C R7, RZ, R0, RZ ;  /* 0x00000000ff07723e */ /* 0x001fe200048070ff */
[----:B------:R-:W-:Y:S02]  /*16680*/  FMUL R0, R222, UR18 ;  /* 0x00000012de007c20 */ /* 0x000fe40008400000 */
[----:B------:R-:W3:Y:S01]  /*16690*/  LDL.LU R222, [R1+0x158] ;  /* 0x0001580001de7983 */ /* 0x000ee20000300800 */
[----:B------:R-:W-:Y:S02]  /*166a0*/  F2FP.SATFINITE.E4M3.F32.PACK_AB_MERGE_C R5, RZ, R2, RZ ;  /* 0x00000002ff05723e */ /* 0x000fe400048070ff */
[----:B------:R-:W-:Y:S01]  /*166b0*/  F2FP.SATFINITE.E4M3.F32.PACK_AB_MERGE_C R13, RZ, R0, RZ ;  /* 0x00000000ff0d723e */ /* 0x000fe200048070ff */
[----:B------:R-:W-:Y:S02]  /*166c0*/  FMUL R0, R225, UR18 ;  /* 0x00000012e1007c20 */ /* 0x000fe40008400000 */
[----:B------:R-:W3:Y:S04]  /*166d0*/  LDL.LU R225, [R1+0x15c] ;  /* 0x00015c0001e17983 */ /* 0x000ee80000300800 */
[----:B------:R0:W-:Y:S01]  /*166e0*/  @!P2 STG.E.U8 desc[UR26][R28.64+0x19], R9 ;  /* 0x000019091c00a986 */ /* 0x0001e2000c10111a */
[----:B------:R-:W-:-:S03]  /*166f0*/  FMUL R2, R224, UR18 ;  /* 0x00000012e0027c20 */ /* 0x000fc60008400000 */
[----:B------:R-:W3:Y:S01]  /*16700*/  LDL.LU R224, [R1+0x160] ;  /* 0x0001600001e07983 */ /* 0x000ee20000300800 */
        /* <DEDUP_REMOVED lines=14> */
[----:B------:R-:W-:-:S03]  /*167f0*/  ISETP.LT.OR P5, PT, R42, 0x29, !P0 ;  /* 0x000000292a00780c */ /* 0x000fc600047a1670 */
[----:B------:R3:W-:Y:S01]  /*16800*/  @!P2 STG.E.U8 desc[UR26][R28.64+0x21], R9 ;  /* 0x000021091c00a986 */ /* 0x0007e2000c10111a */
[----:B0-----:R-:W-:Y:S02]  /*16810*/  F2FP.SATFINITE.E4M3.F32.PACK_AB_MERGE_C R5, RZ, R0, RZ ;  /* 0x00000000ff05723e */ /* 0x001fe400048070ff */
[----:B-1----:R-:W-:Y:S01]  /*16820*/  F2FP.SATFINITE.E4M3.F32.PACK_AB_MERGE_C R7, RZ, R2, RZ ;  /* 0x00000002ff07723e */ /* 0x002fe200048070ff */
[----:B------:R-:W-:Y:S01]  /*16830*/  @!P4 STG.E.U8 desc[UR26][R26.64+0x20], R13 ;  /* 0x0000200d1a00c986 */ /* 0x000fe2000c10111a */
[----:B------:R-:W-:Y:S01]  /*16840*/  ISETP.LT.OR P2, PT, R42, 0x2a, !P0 ;  /* 0x0000002a2a00780c */ /* 0x000fe20004741670 */
[----:B---3--:R-:W-:Y:S02]  /*16850*/  FMUL R0, R221, UR18 ;  /* 0x00000012dd007c20 */ /* 0x008fe40008400000 */
[----:B------:R-:W3:Y:S01]  /*16860*/  LDL.LU R221, [R1+0x16c] ;  /* 0x00016c0001dd7983 */ /* 0x000ee20000300800 */
[----:B------:R-:W-:-:S03]  /*16870*/  FMUL R2, R220, UR18 ;  /* 0x00000012dc027c20 */ /* 0x000fc60008400000 */
[----:B------:R-:W3:Y:S01]  /*16880*/  LDL.LU R220, [R1+0x170] ;  /* 0x0001700001dc7983 */ /* 0x000ee20000300800 */
[----:B------:R-:W-:-:S03]  /*16890*/  ISETP.LT.OR P4, PT, R42, 0x29, !P1 ;  /* 0x000000292a00780c */ /* 0x000fc60004f81670 */
[----:B------:R0:W-:Y:S01]  /*168a0*/  @!P6 STG.E.U8 desc[UR26][R26.64+0x21], R5 ;  /* 0x000021051a00e986 */ /* 0x0001e2000c10111a */
[C---:B------:R-:W-:Y:S02]  /*168b0*/  ISETP.LT.OR P6, PT, R42.reuse, 0x2a, !P1 ;  /* 0x0000002a2a00780c */ /* 0x040fe40004fc1670 */
[----:B------:R-:W-:Y:S01]  /*168c0*/  F2FP.SATFINITE.E4M3.F32.PACK_AB_MERGE_C R9, RZ, R3, RZ ;  /* 0x00000003ff09723e */ /* 0x000fe200048070ff */
[----:B------:R1:W-:Y:S01]  /*168d0*/  @!P5 STG.E.U8 desc[UR26][R28.64+0x28], R7 ;  /* 0x000028071c00d986 */ /* 0x0003e2000c10111a */
[----:B------:R-:W-:Y:S01]  /*168e0*/  ISETP.LT.OR P5, PT, R42, 0x31, !P0 ;  /* 0x000000312a00780c */ /* 0x000fe200047a1670 */
[----:B------:R-:W-:Y:S02]  /*168f0*/  FMUL R3, R223, UR18 ;  /* 0x00000012df037c20 */ /* 0x000fe40008400000 */
[----:B------:R-:W3:Y:S01]  /*16900*/  LDL.LU R223, [R1+0x174] ;  /* 0x0001740001df7983 */ /* 0x000ee20000300800 */
[----:B0-----:R-:W-:Y:S01]  /*16910*/  F2FP.SATFINITE.E4M3.F32.PACK_AB_MERGE_C R5, RZ, R0, RZ ;  /* 0x00000000ff05723e */ /* 0x001fe200048070ff */
[----:B------:R-:W-:-:S02]  /*16920*/  FMUL R0, R222, UR18 ;  /* 0x00000012de007c20 */ /* 0x000fc40008400000 */
[----:B------:R-:W3:Y:S01]  /*16930*/  LDL.LU R222, [R1+0x178] ;  /* 0x0001780001de7983 */ /* 0x000ee20000300800 */
[----:B------:R-:W-:Y:S02]  /*16940*/  F2FP.SATFINITE.E4M3.F32.PACK_AB_MERGE_C R11, RZ, R4, RZ ;  /* 0x00000004ff0b723e */ /* 0x000fe400048070ff */
[----:B-1----:R-:W-:Y:S01]  /*16950*/  F2FP.SATFINITE.E4M3.F32.PACK_AB_MERGE_C R7, RZ, R2, RZ ;  /* 0x00000002ff07723e */ /* 0x002fe200048070ff */
[----:B------:R-:W-:Y:S01]  /*16960*/  FMUL R2, R225, UR18 ;  /* 0x00000012e1027c20 */ /* 0x000fe20008400000 */
[----:B------:R-:W-:Y:S01]  /*16970*/  F2FP.SATFINITE.E4M3.F32.PACK_AB_MERGE_C R13, RZ, R0, RZ ;  /* 0x00000000ff0d723e */ /* 0x000fe200048070ff */
[----:B------:R-:W3:Y:S04]  /*16980*/  LDL.LU R225, [R1+0x17c] ;  /* 0x00017c0001e17983 */ /* 0x000ee80000300800 */
[----:B------:R0:W-:Y:S01]  /*16990*/  @!P2 STG.E.U8 desc[UR26][R28.64+0x29], R9 ;  /* 0x000029091c00a986 */ /* 0x0001e2000c10111a */
[----:B------:R-:W-:-:S03]  /*169a0*/  FMUL R0, R224, UR18 ;  /* 0x00000012e0007c20 */ /* 0x000fc60008400000 */
[----:B------:R-:W3:Y:S04]  /*169b0*/  LDL.LU R224, [R1+0x180] ;  /* 0x0001800001e07983 */ /* 0x000ee80000300800 */
[----:B------:R-:W-:Y:S01]  /*169c0*/  @!P4 STG.E.U8 desc[UR26][R26.64+0x28], R11 ;  /* 0x0000280b1a00c986 */ /* 0x000fe2000c10111a */
[----:B0-----:R-:W-:-:S03]  /*169d0*/  F2FP.SATFINITE.E4M3.F32.PACK_AB_MERGE_C R9, RZ, R3, RZ ;  /* 0x00000003ff09723e */ /* 0x001fc600048070ff */
[----:B------:R-:W-:Y:S04]  /*169e0*/  @!P6 STG.E.U8 desc[UR26][R26.64+0x29], R5 ;  /* 0x000029051a00e986 */ /* 0x000fe8000c10111a */
[----:B------:R0:W-:Y:S02]  /*169f0*/  @!P5 STG.E.U8 desc[UR26][R28.64+0x30], R7 ;  /* 0x000030071c00d986 */ /* 0x0001e4000c10111a */
        /* <DEDUP_REMOVED lines=8> */
[----:B------:R-:W-:Y:S02]  /*16a80*/  ISETP.LT.OR P5, PT, R42, 0x39, !P0 ;  /* 0x000000392a00780c */ /* 0x000fe400047a1670 */
[----:B------:R-:W-:Y:S02]  /*16a90*/  F2FP.SATFINITE.E4M3.F32.PACK_AB_MERGE_C R5, RZ, R2, RZ ;  /* 0x00000002ff05723e */ /* 0x000fe400048070ff */
[----:B------:R-:W-:-:S03]  /*16aa0*/  F2FP.SATFINITE.E4M3.F32.PACK_AB_MERGE_C R11, RZ, R0, RZ ;  /* 0x00000000ff0b723e */ /* 0x000fc600048070ff */
[----:B------:R0:W-:Y:S01]  /*16ab0*/  @!P2 STG.E.U8 desc[UR26][R28.64+0x31], R9 ;  /* 0x000031091c00a986 */ /* 0x0001e2000c10111a */
[----:B------:R-:W-:-:S03]  /*16ac0*/  ISETP.LT.OR P2, PT, R42, 0x3a, !P0 ;  /* 0x0000003a2a00780c */ /* 0x000fc60004741670 */
[----:B------:R1:W-:Y:S01]  /*16ad0*/  @!P6 STG.E.U8 desc[UR26][R26.64+0x31], R5 ;  /* 0x000031051a00e986 */ /* 0x0003e2000c10111a */
[----:B------:R-:W-:Y:S02]  /*16ae0*/  ISETP.LT.OR P6, PT, R42, 0x3a, !P1 ;  /* 0x0000003a2a00780c */ /* 0x000fe40004fc1670 */
[----:B0-----:R-:W-:Y:S01]  /*16af0*/  F2FP.SATFINITE.E4M3.F32.PACK_AB_MERGE_C R9, RZ, R3, RZ ;  /* 0x00000003ff09723e */ /* 0x001fe200048070ff */
[----:B------:R-:W-:Y:S01]  /*16b00*/  @!P4 STG.E.U8 desc[UR26][R26.64+0x30], R13 ;  /* 0x0000300d1a00c986 */ /* 0x000fe2000c10111a */
[----:B---3--:R-:W-:-:S03]  /*16b10*/  FMUL R0, R221, UR18 ;  /* 0x00000012dd007c20 */ /* 0x008fc60008400000 */
[----:B------:R-:W3:Y:S01]  /*16b20*/  LDL.LU R221, [R1+0x18c] ;  /* 0x00018c0001dd7983 */ /* 0x000ee20000300800 */
[----:B------:R-:W-:-:S03]  /*16b30*/  FMUL R2, R220, UR18 ;  /* 0x00000012dc027c20 */ /* 0x000fc60008400000 */
[----:B------:R-:W3:Y:S01]  /*16b40*/  LDL.LU R220, [R1+0x190] ;  /* 0x0001900001dc7983 */ /* 0x000ee20000300800 */
[----:B-1----:R-:W-:-:S03]  /*16b50*/  F2FP.SATFINITE.E4M3.F32.PACK_AB_MERGE_C R5, RZ, R0, RZ ;  /* 0x00000000ff05723e */ /* 0x002fc600048070ff */
[----:B------:R0:W-:Y:S01]  /*16b60*/  @!P5 STG.E.U8 desc[UR26][R28.64+0x38], R7 ;  /* 0x000038071c00d986 */ /* 0x0001e2000c10111a */
[----:B------:R-:W-:-:S03]  /*16b70*/  FMUL R3, R223, UR18 ;  /* 0x00000012df037c20 */ /* 0x000fc60008400000 */
[----:B------:R-:W3:Y:S01]  /*16b80*/  LDL.LU R223, [R1+0x194] ;  /* 0x0001940001df7983 */ /* 0x000ee20000300800 */
[----:B------:R-:W-:-:S03]  /*16b90*/  FMUL R4, R222, UR18 ;  /* 0x00000012de047c20 */ /* 0x000fc60008400000 */
[----:B------:R-:W3:Y:S01]  /*16ba0*/  LDL.LU R222, [R1+0x198] ;  /* 0x0001980001de7983 */ /* 0x000ee20000300800 */
[----:B0-----:R-:W-:Y:S01]  /*16bb0*/  F2FP.SATFINITE.E4M3.F32.PACK_AB_MERGE_C R7, RZ, R2, RZ ;  /* 0x00000002ff07723e */ /* 0x001fe200048070ff */
[----:B------:R-:W-:Y:S02]  /*16bc0*/  FMUL R0, R225, UR18 ;  /* 0x00000012e1007c20 */ /* 0x000fe40008400000 */
[----:B------:R-:W3:Y:S04]  /*16bd0*/  LDL.LU R225, [R1+0x19c] ;  /* 0x00019c0001e17983 */ /* 0x000ee80000300800 */
[----:B------:R0:W-:Y:S01]  /*16be0*/  @!P2 STG.E.U8 desc[UR26][R28.64+0x39], R9 ;  /* 0x000039091c00a986 */ /* 0x0001e2000c10111a */
[----:B------:R-:W-:-:S03]  /*16bf0*/  FMUL R2, R224, UR18 ;  /* 0x00000012e0027c20 */ /* 0x000fc60008400000 */
[----:B------:R-:W3:Y:S04]  /*16c00*/  LDL.LU R224, [R1+0x1a0] ;  /* 0x0001a00001e07983 */ /* 0x000ee80000300800 */
[----:B------:R1:W-:Y:S01]  /*16c10*/  @!P6 STG.E.U8 desc[UR26][R26.64+0x39], R5 ;  /* 0x000039051a00e986 */ /* 0x0003e2000c10111a */
[----:B0-----:R-:W-:Y:S02]  /*16c20*/  F2FP.SATFINITE.E4M3.F32.PACK_AB_MERGE_C R9, RZ, R3, RZ ;  /* 0x00000003ff09723e */ /* 0x001fe400048070ff */
        /* <DEDUP_REMOVED lines=138> */
[----:B------:R-:W-:-:S03]  /*174d0*/  ISETP.LT.OR P2, PT, R42, 0x7a, !P0 ;  /* 0x0000007a2a00780c */ /* 0x000fc60004741670 */
[----:B------:R-:W-:Y:S01]  /*174e0*/  @!P6 STG.E.U8 desc[UR26][R26.64+0x71], R5 ;  /* 0x000071051a00e986 */ /* 0x000fe2000c10111a */
[----:B---3--:R-:W-:-:S03]  /*174f0*/  FMUL R2, R221, UR18 ;  /* 0x00000012dd027c20 */ /* 0x008fc60008400000 */
[----:B------:R-:W3:Y:S01]  /*17500*/  LDL.LU R221, [R1+0x20c] ;  /* 0x00020c0001dd7983 */ /* 0x000ee20000300800 */
[----:B------:R-:W-:Y:S01]  /*17510*/  FMUL R0, R220, UR18 ;  /* 0x00000012dc007c20 */ /* 0x000fe20008400000 */
[----:B------:R-:W-:Y:S02]  /*17520*/  F2FP.SATFINITE.E4M3.F32.PACK_AB_MERGE_C R9, RZ, R3, RZ ;  /* 0x00000003ff09723e */ /* 0x000fe400048070ff */
[----:B------:R0:W-:Y:S04]  /*17530*/  @!P5 STG.E.U8 desc[UR26][R28.64+0x78], R7 ;  /* 0x000078071c00d986 */ /* 0x0001e8000c10111a */
[----:B------:R-:W3:Y:S01]  /*17540*/  LDL.LU R220, [R1+0x210] ;  /* 0x0002100001dc7983 */ /* 0x000ee20000300800 */
[----:B------:R-:W-:Y:S01]  /*17550*/  FMUL R3, R223, UR18 ;  /* 0x00000012df037c20 */ /* 0x000fe20008400000 */
[----:B0-----:R-:W-:-:S02]  /*17560*/  F2FP.SATFINITE.E4M3.F32.PACK_AB_MERGE_C R7, RZ, R0, RZ ;  /* 0x00000000ff07723e */ /* 0x001fc400048070ff */
[----:B------:R-:W3:Y:S01]  /*17570*/  LDL.LU R223, [R1+0x214] ;  /* 0x0002140001df7983 */ /* 0x000ee20000300800 */
[----:B------:R-:W-:-:S03]  /*17580*/  FMUL R0, R222, UR18 ;  /* 0x00000012de007c20 */ /* 0x000fc60008400000 */
        /* <DEDUP_REMOVED lines=23> */
[----:B------:R-:W-:Y:S01]  /*17700*/  @!P2 STG.E.U8 desc[UR26][R28.64+0x81], R9 ;  /* 0x000081091c00a986 */ /* 0x000fe2000c10111a */
[----:B0-----:R-:W-:Y:S02]  /*17710*/  F2FP.SATFINITE.E4M3.F32.PACK_AB_MERGE_C R5, RZ, R0, RZ ;  /* 0x00000000ff05723e */ /* 0x001fe400048070ff */
[----:B-1----:R-:W-:Y:S01]  /*17720*/  F2FP.SATFINITE.E4M3.F32.PACK_AB_MERGE_C R7, RZ, R2, RZ ;  /* 0x00000002ff07723e */ /* 0x002fe200048070ff */
[----:B------:R-:W-:Y:S01]  /*17730*/  @!P4 STG.E.U8 desc[UR26][R26.64+0x80], R13 ;  /* 0x0000800d1a00c986 */ /* 0x000fe2000c10111a */
[C---:B------:R-:W-:Y:S01]  /*17740*/  ISETP.LT.OR P2, PT, R42.reuse, 0x8a, !P0 ;  /* 0x0000008a2a00780c */ /* 0x040fe20004741670 */
[----:B---3--:R-:W-:Y:S02]  /*17750*/  FMUL R0, R221, UR18 ;  /* 0x00000012dd007c20 */ /* 0x008fe40008400000 */
[----:B------:R0:W-:Y:S01]  /*17760*/  @!P6 STG.E.U8 desc[UR26][R26.64+0x81], R5 ;  /* 0x000081051a00e986 */ /* 0x0001e2000c10111a */
[C---:B------:R-:W-:Y:S02]  /*17770*/  ISETP.LT.OR P4, PT, R42.reuse, 0x89, !P1 ;  /* 0x000000892a00780c */ /* 0x040fe40004f81670 */
[C---:B------:R-:W-:Y:S01]  /*17780*/  ISETP.LT.OR P6, PT, R42.reuse, 0x8a, !P1 ;  /* 0x0000008a2a00780c */ /* 0x040fe20004fc1670 */
[----:B------:R1:W-:Y:S01]  /*17790*/  @!P5 STG.E.U8 desc[UR26][R28.64+0x88], R7 ;  /* 0x000088071c00d986 */ /* 0x0003e2000c10111a */
[----:B------:R-:W-:Y:S01]  /*177a0*/  ISETP.LT.OR P5, PT, R42, 0x91, !P0 ;  /* 0x000000912a00780c */ /* 0x000fe200047a1670 */
[----:B------:R-:W-:-:S02]  /*177b0*/  FMUL R2, R220, UR18 ;  /* 0x00000012dc027c20 */ /* 0x000fc40008400000 */
[----:B------:R-:W3:Y:S04]  /*177c0*/  LDL.LU R221, [R1+0x22c] ;  /* 0x00022c0001dd7983 */ /* 0x000ee80000300800 */
[----:B------:R-:W3:Y:S01]  /*177d0*/  LDL.LU R220, [R1+0x230] ;  /* 0x0002300001dc7983 */ /* 0x000ee20000300800 */
[----:B0-----:R-:W-:Y:S02]  /*177e0*/  F2FP.SATFINITE.E4M3.F32.PACK_AB_MERGE_C R5, RZ, R0, RZ ;  /* 0x00000000ff05723e */ /* 0x001fe400048070ff */
[----:B------:R-:W-:Y:S01]  /*177f0*/  F2FP.SATFINITE.E4M3.F32.PACK_AB_MERGE_C R9, RZ, R3, RZ ;  /* 0x00000003ff09723e */ /* 0x000fe200048070ff */
[----:B------:R-:W-:Y:S01]  /*17800*/  FMUL R3, R223, UR18 ;  /* 0x00000012df037c20 */ /* 0x000fe20008400000 */
[----:B------:R-:W-:Y:S01]  /*17810*/  F2FP.SATFINITE.E4M3.F32.PACK_AB_MERGE_C R11, RZ, R4, RZ ;  /* 0x00000004ff0b723e */ /* 0x000fe200048070ff */
[----:B------:R-:W3:Y:S01]  /*17820*/  LDL.LU R223, [R1+0x234] ;  /* 0x0002340001df7983 */ /* 0x000ee20000300800 */
[----:B------:R-:W-:Y:S01]  /*17830*/  FMUL R0, R222, UR18 ;  /* 0x00000012de007c20 */ /* 0x000fe20008400000 */
[----:B-1----:R-:W-:-:S02]  /*17840*/  F2FP.SATFINITE.E4M3.F32.PACK_AB_MERGE_C R7, RZ, R2, RZ ;  /* 0x00000002ff07723e */ /* 0x002fc400048070ff */
[----:B------:R-:W3:Y:S02]  /*17850*/  LDL.LU R222, [R1+0x238] ;  /* 0x0002380001de7983 */ /* 0x000ee40000300800 */
[----:B------:R-:W-:Y:S01]  /*17860*/  F2FP.SATFINITE.E4M3.F32.PACK_AB_MERGE_C R13, RZ, R0, RZ ;  /* 0x00000000ff0d723e */ /* 0x000fe200048070ff */
[----:B------:R-:W-:Y:S01]  /*17870*/  FMUL R2, R225, UR18 ;  /* 0x00000012e1027c20 */ /* 0x000fe20008400000 */
[----:B------:R0:W-:Y:S04]  /*17880*/  @!P2 STG.E.U8 desc[UR26][R28.64+0x89], R9 ;  /* 0x000089091c00a986 */ /* 0x0001e8000c10111a */
[----:B------:R-:W3:Y:S01]  /*17890*/  LDL.LU R225, [R1+0x23c] ;  /* 0x00023c0001e17983 */ /* 0x000ee20000300800 */
[----:B------:R-:W-:-:S03]  /*178a0*/  FMUL R0, R224, UR18 ;  /* 0x00000012e0007c20 */ /* 0x000fc60008400000 */
[----:B------:R-:W-:Y:S01]  /*178b0*/  @!P4 STG.E.U8 desc[UR26][R26.64+0x88], R11 ;  /* 0x0000880b1a00c986 */ /* 0x000fe2000c10111a */
[----:B0-----:R-:W-:-:S03]  /*178c0*/  F2FP.SATFINITE.E4M3.F32.PACK_AB_MERGE_C R9, RZ, R3, RZ ;  /* 0x00000003ff09723e */ /* 0x001fc600048070ff */
[----:B------:R-:W-:Y:S04]  /*178d0*/  @!P6 STG.E.U8 desc[UR26][R26.64+0x89], R5 ;  /* 0x000089051a00e986 */ /* 0x000fe8000c10111a */
[----:B------:R0:W-:Y:S04]  /*178e0*/  @!P5 STG.E.U8 desc[UR26][R28.64+0x90], R7 ;  /* 0x000090071c00d986 */ /* 0x0001e8000c10111a */
[----:B------:R-:W3:Y:S01]  /*178f0*/  LDL.LU R224, [R1+0x240] ;  /* 0x0002400001e07983 */ /* 0x000ee20000300800 */
[----:B0-----:R-:W-:Y:S01]  /*17900*/  F2FP.SATFINITE.E4M3.F32.PACK_AB_MERGE_C R7, RZ, R0, RZ ;  /* 0x00000000ff07723e */ /* 0x001fe200048070ff */
[----:B--2---:R-:W-:-:S02]  /*17910*/  FMUL R3, R227, UR18 ;  /* 0x00000012e3037c20 */ /* 0x004fc40008400000 */
[----:B------:R-:W2:Y:S01]  /*17920*/  LDL.LU R227, [R1+0x244] ;  /* 0x0002440001e37983 */ /* 0x000ea20000300800 */
[----:B----4-:R-:W-:-:S03]  /*17930*/  FMUL R0, R226, UR18 ;  /* 0x00000012e2007c20 */ /* 0x010fc60008400000 */
[----:B------:R-:W4:Y:S01]  /*17940*/  LDL.LU R226, [R1+0x248] ;  /* 0x0002480001e27983 */ /* 0x000f220000300800 */
[C---:B------:R-:W-:Y:S02]  /*17950*/  ISETP.LT.OR P2, PT, R42.reuse, 0x92, !P0 ;  /* 0x000000922a00780c */ /* 0x040fe40004741670 */
[C---:B------:R-:W-:Y:S01]  /*17960*/  ISETP.LT.OR P6, PT, R42.reuse, 0x92, !P1 ;  /* 0x000000922a00780c */ /* 0x040fe20004fc1670 */
[----:B------:R-:W4:Y:S01]  /*17970*/  LDL.LU R218, [R1+0x24c] ;  /* 0x00024c0001da7983 */ /* 0x000f220000300800 */
[----:B------:R-:W-:Y:S02]  /*17980*/  F2FP.SATFINITE.E4M3.F32.PACK_AB_MERGE_C R5, RZ, R2, RZ ;  /* 0x00000002ff05723e */ /* 0x000fe400048070ff */
[C---:B------:R-:W-:Y:S02]  /*17990*/  ISETP.LT.OR P4, PT, R42.reuse, 0x91, !P1 ;  /* 0x000000912a00780c */ /* 0x040fe40004f81670 */
[----:B------:R-:W-:Y:S02]  /*179a0*/  F2FP.SATFINITE.E4M3.F32.PACK_AB_MERGE_C R11, RZ, R0, RZ ;  /* 0x00000000ff0b723e */ /* 0x000fe400048070ff */
[----:B------:R-:W-:-:S03]  /*179b0*/  ISETP.LT.OR P5, PT, R42, 0x99, !P0 ;  /* 0x000000992a00780c */ /* 0x000fc600047a1670 */
[----:B------:R0:W-:Y:S01]  /*179c0*/  @!P2 STG.E.U8 desc[UR26][R28.64+0x91], R9 ;  /* 0x000091091c00a986 */ /* 0x0001e2000c10111a */
[----:B------:R-:W-:-:S03]  /*179d0*/  ISETP.LT.OR P2, PT, R42, 0x9a, !P0 ;  /* 0x0000009a2a00780c */ /* 0x000fc60004741670 */
[----:B------:R1:W-:Y:S01]  /*179e0*/  @!P6 STG.E.U8 desc[UR26][R26.64+0x91], R5 ;  /* 0x000091051a00e986 */ /* 0x0003e2000c10111a */
[----:B------:R-:W-:-:S03]  /*179f0*/  ISETP.LT.OR P6, PT, R42, 0x9a, !P1 ;  /* 0x0000009a2a00780c */ /* 0x000fc60004fc1670 */
[----:B------:R-:W-:Y:S01]  /*17a00*/  @!P4 STG.E.U8 desc[UR26][R26.64+0x90], R13 ;  /* 0x0000900d1a00c986 */ /* 0x000fe2000c10111a */
[----:B0-----:R-:W-:-:S03]  /*17a10*/  F2FP.SATFINITE.E4M3.F32.PACK_AB_MERGE_C R9, RZ, R3, RZ ;  /* 0x00000003ff09723e */ /* 0x001fc600048070ff */
[----:B------:R0:W-:Y:S04]  /*17a20*/  @!P5 STG.E.U8 desc[UR26][R28.64+0x98], R7 ;  /* 0x000098071c00d986 */ /* 0x0001e8000c10111a */
[----:B------:R0:W-:Y:S01]  /*17a30*/  @!P2 STG.E.U8 desc[UR26][R28.64+0x99], R9 ;  /* 0x000099091c00a986 */ /* 0x0001e2000c10111a */
[----:B---3--:R-:W-:-:S03]  /*17a40*/  FMUL R0, R221, UR18 ;  /* 0x00000012dd007c20 */ /* 0x008fc60008400000 */
[----:B------:R-:W3:Y:S01]  /*17a50*/  LDL.LU R221, [R1+0x250] ;  /* 0x0002500001dd7983 */ /* 0x000ee20000300800 */
[----:B------:R-:W-:-:S03]  /*17a60*/  FMUL R2, R220, UR18 ;  /* 0x00000012dc027c20 */ /* 0x000fc60008400000 */
[----:B------:R-:W3:Y:S01]  /*17a70*/  LDL.LU R220, [R1+0x254] ;  /* 0x0002540001dc7983 */ /* 0x000ee20000300800 */
[----:B-1----:R-:W-:Y:S01]  /*17a80*/  F2FP.SATFINITE.E4M3.F32.PACK_AB_MERGE_C R5, RZ, R0, RZ ;  /* 0x00000000ff05723e */ /* 0x002fe200048070ff */
[----:B------:R-:W-:Y:S02]  /*17a90*/  FMUL R3, R223, UR18 ;  /* 0x00000012df037c20 */ /* 0x000fe40008400000 */
[----:B------:R-:W3:Y:S01]  /*17aa0*/  LDL.LU R223, [R1+0x258] ;  /* 0x0002580001df7983 */ /* 0x000ee20000300800 */
[----:B0-----:R-:W-:Y:S01]  /*17ab0*/  F2FP.SATFINITE.E4M3.F32.PACK_AB_MERGE_C R7, RZ, R2, RZ ;  /* 0x00000002ff07723e */ /* 0x001fe200048070ff */
[----:B------:R-:W-:Y:S01]  /*17ac0*/  FMUL R4, R222, UR18 ;  /* 0x00000012de047c20 */ /* 0x000fe20008400000 */
[----:B------:R-:W-:Y:S01]  /*17ad0*/  F2FP.SATFINITE.E4M3.F32.PACK_AB_MERGE_C R9, RZ, R3, RZ ;  /* 0x00000003ff09723e */ /* 0x000fe200048070ff */
[----:B------:R-:W3:Y:S01]  /*17ae0*/  LDL.LU R222, [R1+0x25c] ;  /* 0x00025c0001de7983 */ /* 0x000ee20000300800 */
[----:B------:R-:W-:-:S03]  /*17af0*/  FMUL R0, R225, UR18 ;  /* 0x00000012e1007c20 */ /* 0x000fc60008400000 */
[----:B------:R0:W-:Y:S04]  /*17b00*/  @!P6 STG.E.U8 desc[UR26][R26.64+0x99], R5 ;  /* 0x000099051a00e986 */ /* 0x0001e8000c10111a */
[----:B------:R-:W3:Y:S01]  /*17b10*/  LDL.LU R225, [R1+0x260] ;  /* 0x0002600001e17983 */ /* 0x000ee20000300800 */
[----:B0-----:R-:W-:Y:S01]  /*17b20*/  F2FP.SATFINITE.E4M3.F32.PACK_AB_MERGE_C R5, RZ, R0, RZ ;  /* 0x00000000ff05723e */ /* 0x001fe200048070ff */
[----:B------:R-:W-:Y:S02]  /*17b30*/  FMUL R2, R224, UR18 ;  /* 0x00000012e0027c20 */ /* 0x000fe40008400000 */
[----:B------:R-:W3:Y:S01]  /*17b40*/  LDL.LU R224, [R1+0x264] ;  /* 0x0002640001e07983 */ /* 0x000ee20000300800 */
[----:B--2---:R-:W-:-:S03]  /*17b50*/  FMUL R3, R227, UR18 ;  /* 0x00000012e3037c20 */ /* 0x004fc60008400000 */
        /* <DEDUP_REMOVED lines=13> */
[----:B------:R-:W-:Y:S01]  /*17c30*/  F2FP.SATFINITE.E4M3.F32.PACK_AB_MERGE_C R13, RZ, R4, RZ ;  /* 0x00000004ff0d723e */ /* 0x000fe200048070ff */
[----:B------:R3:W-:Y:S01]  /*17c40*/  @!P6 STG.E.U8 desc[UR26][R26.64+0xa1], R5 ;  /* 0x0000a1051a00e986 */ /* 0x0007e2000c10111a */
[----:B0-----:R-:W-:-:S03]  /*17c50*/  F2FP.SATFINITE.E4M3.F32.PACK_AB_MERGE_C R9, RZ, R3, RZ ;  /* 0x00000003ff09723e */ /* 0x001fc600048070ff */
[----:B------:R-:W-:Y:S01]  /*17c60*/  @!P4 STG.E.U8 desc[UR26][R26.64+0xa0], R13 ;  /* 0x0000a00d1a00c986 */ /* 0x000fe2000c10111a */
[----:B-1----:R-:W-:-:S03]  /*17c70*/  F2FP.SATFINITE.E4M3.F32.PACK_AB_MERGE_C R7, RZ, R2, RZ ;  /* 0x00000002ff07723e */ /* 0x002fc600048070ff */
[----:B------:R-:W-:Y:S01]  /*17c80*/  @!P2 STG.E.U8 desc[UR26][R28.64+0xa9], R9 ;  /* 0x0000a9091c00a986 */ /* 0x000fe2000c10111a */
[C---:B------:R-:W-:Y:S02]  /*17c90*/  ISETP.LT.OR P4, PT, R42.reuse, 0xa9, !P1 ;  /* 0x000000a92a00780c */ /* 0x040fe40004f81670 */
[C---:B------:R-:W-:Y:S01]  /*17ca0*/  ISETP.LT.OR P6, PT, R42.reuse, 0xaa, !P1 ;  /* 0x000000aa2a00780c */ /* 0x040fe20004fc1670 */
[----:B------:R0:W-:Y:S01]  /*17cb0*/  @!P5 STG.E.U8 desc[UR26][R28.64+0xa8], R7 ;  /* 0x0000a8071c00d986 */ /* 0x0001e2000c10111a */
[----:B------:R-:W-:Y:S01]  /*17cc0*/  ISETP.LT.OR P2, PT, R42, 0xb2, !P0 ;  /* 0x000000b22a00780c */ /* 0x000fe20004741670 */
[----:B------:R-:W-:Y:S01]  /*17cd0*/  FMUL R2, R218, UR18 ;  /* 0x00000012da027c20 */ /* 0x000fe20008400000 */
[----:B------:R-:W-:Y:S02]  /*17ce0*/  ISETP.LT.OR P5, PT, R42, 0xb1, !P0 ;  /* 0x000000b12a00780c */ /* 0x000fe400047a1670 */
[----:B------:R-:W-:Y:S01]  /*17cf0*/  F2FP.SATFINITE.E4M3.F32.PACK_AB_MERGE_C R11, RZ, R0, RZ ;  /* 0x00000000ff0b723e */ /* 0x000fe200048070ff */
[----:B---3--:R-:W-:Y:S01]  /*17d00*/  FMUL R0, R221, UR18 ;  /* 0x00000012dd007c20 */ /* 0x008fe20008400000 */
[----:B------:R-:W-:Y:S01]  /*17d10*/  FMUL R3, R220, UR18 ;  /* 0x00000012dc037c20 */ /* 0x000fe20008400000 */
[----:B------:R-:W-:-:S03]  /*17d20*/  F2FP.SATFINITE.E4M3.F32.PACK_AB_MERGE_C R5, RZ, R2, RZ ;  /* 0x00000002ff05723e */ /* 0x000fc600048070ff */
[----:B0-----:R-:W-:Y:S02]  /*17d30*/  F2FP.SATFINITE.E4M3.F32.PACK_AB_MERGE_C R7, RZ, R0, RZ ;  /* 0x00000000ff07723e */ /* 0x001fe400048070ff */
[----:B------:R-:W-:Y:S01]  /*17d40*/  F2FP.SATFINITE.E4M3.F32.PACK_AB_MERGE_C R9, RZ, R3, RZ ;  /* 0x00000003ff09723e */ /* 0x000fe200048070ff */
[----:B------:R-:W-:Y:S01]  /*17d50*/  FMUL R0, R223, UR18 ;  /* 0x00000012df007c20 */ /* 0x000fe20008400000 */
[----:B------:R-:W-:Y:S01]  /*17d60*/  @!P4 STG.E.U8 desc[UR26][R26.64+0xa8], R11 ;  /* 0x0000a80b1a00c986 */ /* 0x000fe2000c10111a */
[----:B------:R-:W-:-:S03]  /*17d70*/  ISETP.LT.OR P4, PT, R42, 0xb1, !P1 ;  /* 0x000000b12a00780c */ /* 0x000fc60004f81670 */
[----:B------:R-:W-:Y:S01]  /*17d80*/  @!P6 STG.E.U8 desc[UR26][R26.64+0xa9], R5 ;  /* 0x0000a9051a00e986 */ /* 0x000fe2000c10111a */
[----:B------:R-:W-:-:S03]  /*17d90*/  ISETP.LT.OR P6, PT, R42, 0xb2, !P1 ;  /* 0x000000b22a00780c */ /* 0x000fc60004fc1670 */
[----:B------:R0:W-:Y:S01]  /*17da0*/  @!P2 STG.E.U8 desc[UR26][R28.64+0xb1], R9 ;  /* 0x0000b1091c00a986 */ /* 0x0001e2000c10111a */
[C---:B------:R-:W-:Y:S02]  /*17db0*/  ISETP.LT.OR P2, PT, R42.reuse, 0xb9, !P0 ;  /* 0x000000b92a00780c */ /* 0x040fe40004741670 */
[C---:B------:R-:W-:Y:S01]  /*17dc0*/  ISETP.LT.OR P0, PT, R42.reuse, 0xba, !P0 ;  /* 0x000000ba2a00780c */ /* 0x040fe20004701670 */
[----:B------:R1:W-:Y:S01]  /*17dd0*/  @!P5 STG.E.U8 desc[UR26][R28.64+0xb0], R7 ;  /* 0x0000b0071c00d986 */ /* 0x0003e2000c10111a */
[----:B------:R-:W-:Y:S02]  /*17de0*/  ISETP.LT.OR P5, PT, R42, 0xb9, !P1 ;  /* 0x000000b92a00780c */ /* 0x000fe40004fa1670 */
[----:B------:R-:W-:Y:S01]  /*17df0*/  F2FP.SATFINITE.E4M3.F32.PACK_AB_MERGE_C R13, RZ, R0, RZ ;  /* 0x00000000ff0d723e */ /* 0x000fe200048070ff */
[----:B------:R-:W-:Y:S01]  /*17e00*/  FMUL R0, R222, UR18 ;  /* 0x00000012de007c20 */ /* 0x000fe20008400000 */
[----:B------:R-:W-:Y:S01]  /*17e10*/  ISETP.LT.OR P1, PT, R42, 0xba, !P1 ;  /* 0x000000ba2a00780c */ /* 0x000fe20004f21670 */
[----:B------:R-:W-:-:S05]  /*17e20*/  FMUL R2, R225, UR18 ;  /* 0x00000012e1027c20 */ /* 0x000fca0008400000 */
[----:B0-----:R-:W-:Y:S02]  /*17e30*/  F2FP.SATFINITE.E4M3.F32.PACK_AB_MERGE_C R9, RZ, R2, RZ ;  /* 0x00000002ff09723e */ /* 0x001fe400048070ff */
[----:B-1----:R-:W-:Y:S01]  /*17e40*/  F2FP.SATFINITE.E4M3.F32.PACK_AB_MERGE_C R7, RZ, R0, RZ ;  /* 0x00000000ff07723e */ /* 0x002fe200048070ff */
[----:B------:R-:W-:Y:S01]  /*17e50*/  FMUL R3, R224, UR18 ;  /* 0x00000012e0037c20 */ /* 0x000fe20008400000 */
[----:B------:R0:W-:Y:S04]  /*17e60*/  @!P4 STG.E.U8 desc[UR26][R26.64+0xb0], R13 ;  /* 0x0000b00d1a00c986 */ /* 0x0001e8000c10111a */
[----:B------:R-:W-:Y:S01]  /*17e70*/  F2FP.SATFINITE.E4M3.F32.PACK_AB_MERGE_C R3, RZ, R3, RZ ;  /* 0x00000003ff03723e */ /* 0x000fe200048070ff */
[----:B------:R0:W-:Y:S04]  /*17e80*/  @!P6 STG.E.U8 desc[UR26][R26.64+0xb1], R7 ;  /* 0x0000b1071a00e986 */ /* 0x0001e8000c10111a */
[----:B------:R0:W-:Y:S04]  /*17e90*/  @!P2 STG.E.U8 desc[UR26][R28.64+0xb8], R9 ;  /* 0x0000b8091c00a986 */ /* 0x0001e8000c10111a */
[----:B------:R0:W-:Y:S01]  /*17ea0*/  @!P0 STG.E.U8 desc[UR26][R28.64+0xb9], R3 ;  /* 0x0000b9031c008986 */ /* 0x0001e2000c10111a */
[----:B--2---:R-:W-:-:S05]  /*17eb0*/  FMUL R4, R227, UR18 ;  /* 0x00000012e3047c20 */ /* 0x004fca0008400000 */
[----:B------:R-:W-:-:S05]  /*17ec0*/  F2FP.SATFINITE.E4M3.F32.PACK_AB_MERGE_C R11, RZ, R4, RZ ;  /* 0x00000004ff0b723e */ /* 0x000fca00048070ff */
[----:B------:R0:W-:Y:S01]  /*17ed0*/  @!P5 STG.E.U8 desc[UR26][R26.64+0xb8], R11 ;  /* 0x0000b80b1a00d986 */ /* 0x0001e2000c10111a */
[----:B----4-:R-:W-:-:S05]  /*17ee0*/  FMUL R5, R226, UR18 ;  /* 0x00000012e2057c20 */ /* 0x010fca0008400000 */
[----:B------:R-:W-:-:S05]  /*17ef0*/  F2FP.SATFINITE.E4M3.F32.PACK_AB_MERGE_C R5, RZ, R5, RZ ;  /* 0x00000005ff05723e */ /* 0x000fca00048070ff */
[----:B------:R0:W-:Y:S02]  /*17f00*/  @!P1 STG.E.U8 desc[UR26][R26.64+0xb9], R5 ;  /* 0x0000b9051a009986 */ /* 0x0001e4000c10111a */
.L_x_417:
[----:B------:R-:W-:Y:S05]  /*17f10*/  BSYNC B0 ;  /* 0x0000000000007941 */ /* 0x000fea0003800000 */
.L_x_31:
[----:B0-2--5:R-:W2:Y:S04]  /*17f20*/  LDL.LU R3, [R1+0x270] ;  /* 0x0002700001037983 */ /* 0x025ea80000300800 */
[----:B------:R-:W2:Y:S01]  /*17f30*/  LDL.LU R2, [R1+0x274] ;  /* 0x0002740001027983 */ /* 0x000ea20000300800 */
[----:B------:R-:W-:Y:S01]  /*17f40*/  ULDC UR10, c[0x0][0xc] ;  /* 0x00000300000a7ab9 */ /* 0x000fe20000000800 */
[----:B------:R-:W-:Y:S01]  /*17f50*/  ULDC UR11, c[0x0][0x10] ;  /* 0x00000400000b7ab9 */ /* 0x000fe20000000800 */
[----:B---34-:R-:W2:Y:S01]  /*17f60*/  LDC R5, c[0x0][0x14] ;  /* 0x00000500ff057b82 */ /* 0x018ea20000000800 */
[----:B------:R-:W-:Y:S01]  /*17f70*/  UIMAD.WIDE.U32 UR10, UR10, UR11, URZ ;  /* 0x0000000b0a0a72a5 */ /* 0x000fe2000f8e003f */
[----:B------:R-:W-:Y:S01]  /*17f80*/  PRMT R0, RZ, 0x7610, R0 ;  /* 0x00007610ff007816 */ /* 0x000fe20000000000 */
[----:B------:R-:W-:-:S04]  /*17f90*/  UMOV UR19, 0xffffffff ;  /* 0xffffffff00137882 */ /* 0x000fc80000000000 */
[----:B--2---:R-:W-:-:S04]  /*17fa0*/  IMAD.WIDE.U32 R2, R5, UR10, R2 ;  /* 0x0000000a05027c25 */ /* 0x004fc8000f8e0002 */
[----:B------:R-:W-:Y:S01]  /*17fb0*/  IMAD R5, R5, UR11, RZ ;  /* 0x0000000b05057c24 */ /* 0x000fe2000f8e02ff */
[----:B------:R-:W-:Y:S01]  /*17fc0*/  ULDC.64 UR10, c[0x0][0x650] ;  /* 0x00019400000a7ab9 */ /* 0x000fe20000000a00 */
[----:B------:R-:W-:Y:S01]  /*17fd0*/  IMAD.MOV.U32 R11, RZ, RZ, R2 ;  /* 0x000000ffff0b7224 */ /* 0x000fe200078e0002 */
[----:B------:R-:W-:Y:S01]  /*17fe0*/  ISETP.GE.U32.AND P0, PT, R2, UR10, PT ;  /* 0x0000000a02007c0c */ /* 0x000fe2000bf06070 */
[----:B------:R-:W-:Y:S02]  /*17ff0*/  IMAD.IADD R13, R3, 0x1, R5 ;  /* 0x00000001030d7824 */ /* 0x000fe400078e0205 */
[----:B------:R-:W-:-:S03]  /*18000*/  IMAD.MOV.U32 R2, RZ, RZ, -0x1 ;  /* 0xffffffffff027424 */ /* 0x000fc600078e00ff */
[----:B------:R0:W-:Y:S01]  /*18010*/  STL [R1+0x270], R13 ;  /* 0x0002700d01007387 */ /* 0x0001e20000100800 */
[----:B------:R-:W-:-:S03]  /*18020*/  ISETP.GE.U32.AND.EX P0, PT, R13, UR11, PT, P0 ;  /* 0x0000000b0d007c0c */ /* 0x000fc6000bf06100 */
[----:B------:R0:W-:Y:S04]  /*18030*/  STL [R1+0x274], R11 ;  /* 0x0002740b01007387 */ /* 0x0001e80000100800 */
[----:B------:R0:W-:Y:S06]  /*18040*/  STL [R1+0x27c], R2 ;  /* 0x00027c0201007387 */ /* 0x0001ec0000100800 */
[----:B------:R-:W-:Y:S05]  /*18050*/  @P0 BRA `(.L_x_418) ;  /* 0x0000000400740947 */ /* 0x000fea0003800000 */
[----:B------:R-:W2:Y:S01]  /*18060*/  S2R R8, SR_CTAID.X ;  /* 0x0000000000087919 */ /* 0x000ea20000002500 */
[----:B------:R-:W-:Y:S01]  /*18070*/  ULDC.64 UR20, c[0x0][0x628] ;  /* 0x00018a0000147ab9 */ /* 0x000fe20000000a00 */
[----:B------:R-:W3:Y:S01]  /*18080*/  LDC R9, c[0x0][0x144] ;  /* 0x00005100ff097b82 */ /* 0x000ee20000000800 */
[----:B------:R-:W-:Y:S01]  /*18090*/  ULDC UR6, c[0x0][0x150] ;  /* 0x0000540000067ab9 */ /* 0x000fe20000000800 */
[----:B------:R-:W4:Y:S01]  /*180a0*/  S2R R12, SR_CTAID.Y ;  /* 0x00000000000c7919 */ /* 0x000f220000002600 */
[----:B------:R-:W-:Y:S01]  /*180b0*/  ISETP.NE.U32.AND P0, PT, RZ, UR20, PT ;  /* 0x00000014ff007c0c */ /* 0x000fe2000bf05070 */
[----:B------:R-:W-:Y:S01]  /*180c0*/  ULDC UR22, c[0x0][0x630] ;  /* 0x00018c0000167ab9 */ /* 0x000fe20000000800 */
[----:B------:R-:W-:Y:S02]  /*180d0*/  R2UR UR14, R11 ;  /* 0x000000000b0e72ca */ /* 0x000fe400000e0000 */
[----:B------:R-:W-:Y:S01]  /*180e0*/  ISETP.NE.AND.EX P0, PT, RZ, UR21, PT, P0 ;  /* 0x00000015ff007c0c */ /* 0x000fe2000bf05300 */
[----:B------:R-:W0:Y:S01]  /*180f0*/  LDC.64 R6, c[0x0][0x620] ;  /* 0x00018800ff067b82 */ /* 0x000e220000000a00 */
[----:B------:R-:W-:-:S02]  /*18100*/  R2UR UR15, R13 ;  /* 0x000000000d0f72ca */ /* 0x000fc400000e0000 */
[----:B--2---:R-:W-:-:S05]  /*18110*/  I2FP.F32.U32 R0, R8 ;  /* 0x0000000800007245 */ /* 0x004fca0000201000 */
[----:B------:R-:W-:-:S06]  /*18120*/  FMUL R0, R0, UR6 ;  /* 0x0000000600007c20 */ /* 0x000fcc0008400000 */
[----:B------:R-:W2:Y:S01]  /*18130*/  F2I.U32.TRUNC.NTZ R0, R0 ;  /* 0x0000000000007305 */ /* 0x000ea2000020f000 */
[----:B----4-:R-:W-:Y:S05]  /*18140*/  @!P0 BRA `(.L_x_419) ;  /* 0x0000000000308947 */ /* 0x010fea0003800000 */
        /* <DEDUP_REMOVED lines=12> */
.L_x_419:
[----:B------:R-:W-:Y:S01]  /*18210*/  USHF.R.U64 UR19, UR14, UR22, UR15 ;  /* 0x000000160e137299 */ /* 0x000fe2000800120f */
[----:B------:R-:W4:Y:S01]  /*18220*/  LDC.64 R22, c[0x0][0x640] ;  /* 0x00019000ff167b82 */ /* 0x000f220000000a00 */
[----:B------:R-:W-:Y:S01]  /*18230*/  USHF.R.U32.HI UR6, URZ, UR22, UR15 ;  /* 0x000000163f067299 */ /* 0x000fe2000801160f */
[----:B--2---:R-:W-:Y:S02]  /*18240*/  IMAD.MOV R10, RZ, RZ, -R0 ;  /* 0x000000ffff0a7224 */ /* 0x004fe400078e0a00 */
[----:B0-----:R-:W-:Y:S01]  /*18250*/  IMAD.MOV.U32 R2, RZ, RZ, R11 ;  /* 0x000000ffff027224 */ /* 0x001fe200078e000b */
[----:B------:R-:W-:Y:S01]  /*18260*/  IADD3 R5, P0, RZ, -UR19, RZ ;  /* 0x80000013ff057c10 */ /* 0x000fe2000ff1e0ff */
[----:B---3--:R-:W-:Y:S02]  /*18270*/  IMAD R18, R9, R10, R8 ;  /* 0x0000000a09127224 */ /* 0x008fe400078e0208 */
[----:B------:R-:W0:Y:S02]  /*18280*/  LDC R4, c[0x0][0x618] ;  /* 0x00018600ff047b82 */ /* 0x000e240000000800 */
[----:B------:R-:W-:Y:S01]  /*18290*/  IMAD.X R3, RZ, RZ, ~UR6, P0 ;  /* 0x80000006ff037e24 */ /* 0x000fe200080e06ff */
[----:B------:R-:W-:-:S03]  /*182a0*/  ULDC UR6, c[0x0][0x154] ;  /* 0x0000550000067ab9 */ /* 0x000fc60000000800 */
[-C--:B------:R-:W-:Y:S02]  /*182b0*/  IMAD R0, R3, R6.reuse, RZ ;  /* 0x0000000603007224 */ /* 0x080fe400078e02ff */
[----:B------:R-:W2:Y:S01]  /*182c0*/  LDC R14, c[0x0][0x608] ;  /* 0x00018200ff0e7b82 */ /* 0x000ea20000000800 */
[----:B------:R-:W-:Y:S02]  /*182d0*/  IMAD.MOV.U32 R3, RZ, RZ, R13 ;  /* 0x000000ffff037224 */ /* 0x000fe400078e000d */
[----:B------:R-:W-:-:S05]  /*182e0*/  IMAD.WIDE.U32 R2, R5, R6, R2 ;  /* 0x0000000605027225 */ /* 0x000fca00078e0002 */
[----:B------:R-:W3:Y:S01]  /*182f0*/  LDC R20, c[0x0][0x658] ;  /* 0x00019600ff147b82 */ /* 0x000ee20000000800 */
[----:B------:R-:W-:Y:S01]  /*18300*/  IMAD R5, R5, R7, R0 ;  /* 0x0000000705057224 */ /* 0x000fe200078e0200 */
[----:B------:R-:W-:Y:S01]  /*18310*/  I2FP.F32.U32 R0, R12 ;  /* 0x0000000c00007245 */ /* 0x000fe20000201000 */
[----:B------:R-:W-:Y:S01]  /*18320*/  IMAD.MOV.U32 R7, RZ, RZ, 0x1 ;  /* 0x00000001ff077424 */ /* 0x000fe200078e00ff */
[----:B----4-:R-:W-:Y:S01]  /*18330*/  ISETP.NE.U32.AND P0, PT, R22, RZ, PT ;  /* 0x000000ff1600720c */ /* 0x010fe20003f05070 */
[----:B------:R-:W-:Y:S02]  /*18340*/  IMAD.IADD R3, R3, 0x1, R5 ;  /* 0x0000000103037824 */ /* 0x000fe400078e0205 */
[----:B------:R-:W-:Y:S01]  /*18350*/  FMUL R0, R0, UR6 ;  /* 0x0000000600007c20 */ /* 0x000fe20008400000 */
[----:B------:R-:W4:Y:S01]  /*18360*/  LDC R15, c[0x0][0x148] ;  /* 0x00005200ff0f7b82 */ /* 0x000f220000000800 */
[----:B------:R-:W-:Y:S01]  /*18370*/  ISETP.NE.AND.EX P0, PT, R23, RZ, PT, P0 ;  /* 0x000000ff1700720c */ /* 0x000fe20003f05300 */
[----:B------:R-:W-:Y:S01]  /*18380*/  IMAD.MOV.U32 R5, RZ, RZ, -0x1 ;  /* 0xffffffffff057424 */ /* 0x000fe200078e00ff */
[-CC-:B0-----:R-:W-:Y:S01]  /*18390*/  SHF.R.U64 R10, R2, R4.reuse, R3.reuse ;  /* 0x00000004020a7219 */ /* 0x181fe20000001203 */
[----:B------:R0:W0:Y:S01]  /*183a0*/  F2I.U32.TRUNC.NTZ R13, R0 ;  /* 0x00000000000d7305 */ /* 0x000022000020f000 */
[----:B------:R-:W-:-:S03]  /*183b0*/  SHF.R.U32.HI R3, RZ, R4, R3 ;  /* 0x00000004ff037219 */ /* 0x000fc60000011603 */
[----:B------:R-:W0:Y:S01]  /*183c0*/  LDC R16, c[0x0][0x600] ;  /* 0x00018000ff107b82 */ /* 0x000e220000000800 */
[-CC-:B--2---:R-:W-:Y:S02]  /*183d0*/  SHF.R.U64 R8, R10, R14.reuse, R3.reuse ;  /* 0x0000000e0a087219 */ /* 0x184fe40000001203 */
[----:B------:R-:W-:-:S05]  /*183e0*/  SHF.R.U32.HI R3, RZ, R14, R3 ;  /* 0x0000000eff037219 */ /* 0x000fca0000011603 */
[----:B------:R-:W2:Y:S01]  /*183f0*/  LDC R17, c[0x0][0x648] ;  /* 0x00019200ff117b82 */ /* 0x000ea20000000800 */
[-CC-:B---3--:R-:W-:Y:S02]  /*18400*/  SHF.R.U64 R11, R8, R20.reuse, R3.reuse ;  /* 0x00000014080b7219 */ /* 0x188fe40000001203 */
[-C--:B------:R-:W-:Y:S02]  /*18410*/  SHF.L.U32 R5, R5, R20.reuse, RZ ;  /* 0x0000001405057219 */ /* 0x080fe400000006ff */
[-C--:B------:R-:W-:Y:S01]  /*18420*/  SHF.R.U32.HI R3, RZ, R20.reuse, R3 ;  /* 0x00000014ff037219 */ /* 0x080fe20000011603 */
[----:B------:R-:W-:Y:S01]  /*18430*/  IMAD.MOV.U32 R2, RZ, RZ, R11 ;  /* 0x000000ffff027224 */ /* 0x000fe200078e000b */
[----:B------:R-:W-:Y:S01]  /*18440*/  SHF.L.U32 R20, R7, R20, RZ ;  /* 0x0000001407147219 */ /* 0x000fe200000006ff */
[----:B------:R-:W3:Y:S01]  /*18450*/  LDC R19, c[0x0][0x638] ;  /* 0x00018e00ff137b82 */ /* 0x000ee20000000800 */
[----:B------:R-:W-:-:S07]  /*18460*/  LOP3.LUT R41, RZ, R5, RZ, 0x33, !PT ;  /* 0x00000005ff297212 */ /* 0x000fce00078e33ff */
[----:B------:R-:W0:Y:S01]  /*18470*/  LDC R21, c[0x0][0x610] ;  /* 0x00018400ff157b82 */ /* 0x000e220000000800 */
[----:B------:R-:W-:Y:S05]  /*18480*/  @!P0 BRA `(.L_x_420) ;  /* 0x0000000000288947 */ /* 0x000fea0003800000 */
[----:B0-----:R-:W0:Y:S02]  /*18490*/  LDC R0, c[0x0][0x64c] ;  /* 0x00019300ff007b82 */ /* 0x001e240000000800 */
[----:B0-----:R-:W-:-:S05]  /*184a0*/  IADD3 R7, P0, R11, R0, RZ ;  /* 0x000000000b077210 */ /* 0x001fca0007f1e0ff */
        /* <DEDUP_REMOVED lines=8> */
.L_x_420:
[----:B0-2---:R-:W-:Y:S01]  /*18530*/  SHF.R.U64 R0, R2, R17, R3 ;  /* 0x0000001102007219 */ /* 0x005fe20000001203 */
[----:B------:R-:W-:Y:S01]  /*18540*/  VIADD R3, R16, 0xffffffff ;  /* 0xffffffff10037836 */ /* 0x000fe20000000000 */
[----:B------:R-:W-:Y:S01]  /*18550*/  LOP3.LUT R41, R8, R41, RZ, 0xc0, !PT ;  /* 0x0000002908297212 */ /* 0x000fe200078ec0ff */
[----:B------:R-:W-:Y:S02]  /*18560*/  IMAD.MOV R13, RZ, RZ, -R13 ;  /* 0x000000ffff0d7224 */ /* 0x000fe400078e0a0d */
[----:B------:R-:W-:Y:S01]  /*18570*/  IMAD.MOV R2, RZ, RZ, -R0 ;  /* 0x000000ffff027224 */ /* 0x000fe200078e0a00 */
[----:B------:R-:W-:Y:S01]  /*18580*/  LOP3.LUT R3, R10, R3, RZ, 0xc0, !PT ;  /* 0x000000030a037212 */ /* 0x000fe200078ec0ff */
[----:B------:R-:W-:Y:S02]  /*18590*/  IMAD R41, R20, R0, R41 ;  /* 0x0000000014297224 */ /* 0x000fe400078e0229 */
[----:B----4-:R-:W-:Y:S02]  /*185a0*/  @P3 IMAD R18, R15, R13, R12 ;  /* 0x0000000d0f123224 */ /* 0x010fe400078e020c */
[----:B---3--:R-:W-:-:S02]  /*185b0*/  IMAD R0, R2, R19, R11 ;  /* 0x0000001302007224 */ /* 0x008fc400078e020b */
[----:B------:R-:W-:Y:S02]  /*185c0*/  IMAD R41, R41, R21, R18 ;  /* 0x0000001529297224 */ /* 0x000fe400078e0212 */
[----:B------:R-:W-:Y:S02]  /*185d0*/  IMAD R2, R0, R16, R3 ;  /* 0x0000001000027224 */ /* 0x000fe400078e0203 */
[----:B------:R-:W-:-:S03]  /*185e0*/  IMAD.MOV.U32 R4, RZ, RZ, 0x1 ;  /* 0x00000001ff047424 */ /* 0x000fc600078e00ff */
[----:B------:R-:W-:Y:S02]  /*185f0*/  SEL R3, R2, R41, !P3 ;  /* 0x0000002902037207 */ /* 0x000fe40005800000 */
[----:B------:R-:W-:Y:S02]  /*18600*/  PRMT R0, R4, 0x7610, R0 ;  /* 0x0000761004007816 */ /* 0x000fe40000000000 */
[----:B------:R-:W-:Y:S01]  /*18610*/  SEL R41, R41, R2, !P3 ;  /* 0x0000000229297207 */ /* 0x000fe20005800000 */
[----:B------:R2:W-:Y:S06]  /*18620*/  STL [R1+0x27c], R3 ;  /* 0x00027c0301007387 */ /* 0x0005ec0000100800 */
.L_x_418:
[----:B------:R-:W-:Y:S01]  /*18630*/  UIADD3 UR5, UR9, UR5, URZ ;  /* 0x0000000509057290 */ /* 0x000fe2000fffe03f */
[----:B------:R3:W-:Y:S01]  /*18640*/  STL [R1+0x278], R41 ;  /* 0x0002782901007387 */ /* 0x0007e20000100800 */
[----:B------:R-:W-:Y:S02]  /*18650*/  LOP3.LUT P0, RZ, R0, 0xff, RZ, 0xc0, !PT ;  /* 0x000000ff00ff7812 */ /* 0x000fe4000780c0ff */
[----:B------:R-:W-:Y:S02]  /*18660*/  USHF.R.U32.HI UR6, URZ, 0x1, UR5 ;  /* 0x000000013f067899 */ /* 0x000fe40008011605 */
[----:B------:R-:W-:Y:S02]  /*18670*/  UISETP.GT.U32.AND UP0, UPT, UR5, 0x1, UPT ;  /* 0x000000010500788c */ /* 0x000fe4000bf04070 */
[----:B------:R-:W-:Y:S02]  /*18680*/  ULOP3.LUT UR6, UR6, 0x1, URZ, 0xc0, !UPT ;  /* 0x0000000106067892 */ /* 0x000fe4000f8ec03f */
[----:B------:R-:W-:-:S02]  /*18690*/  UISETP.LT.U32.AND UP0, UPT, UR9, 0x2, UP0 ;  /* 0x000000020900788c */ /* 0x000fc40008701070 */
[----:B------:R-:W-:Y:S02]  /*186a0*/  UISETP.NE.U32.AND UP1, UPT, UR6, 0x1, UPT ;  /* 0x000000010600788c */ /* 0x000fe4000bf25070 */
[----:B------:R-:W-:Y:S02]  /*186b0*/  USEL UR10, URZ, 0x1, !UP0 ;  /* 0x000000013f0a7887 */ /* 0x000fe4000c000000 */
[----:B------:R-:W-:Y:S02]  /*186c0*/  UISETP.GT.U32.AND UP1, UPT, UR9, 0x1, !UP1 ;  /* 0x000000010900788c */ /* 0x000fe4000cf24070 */
[----:B------:R-:W-:Y:S02]  /*186d0*/  ULOP3.LUT UR5, UR5, 0x1, URZ, 0xc0, !UPT ;  /* 0x0000000105057892 */ /* 0x000fe4000f8ec03f */
[----:B------:R-:W-:-:S04]  /*186e0*/  USEL UR6, URZ, 0x1, !UP1 ;  /* 0x000000013f067887 */ /* 0x000fc8000c800000 */
[----:B------:R-:W-:Y:S01]  /*186f0*/  ULOP3.LUT UR4, UR6, UR4, UR10, 0x96, !UPT ;  /* 0x0000000406047292 */ /* 0x000fe2000f8e960a */
[----:B---3--:R-:W-:Y:S11]  /*18700*/  @P0 BRA `(.L_x_421) ;  /* 0xfffffe8800380947 */ /* 0x008ff6000383ffff */
[----:B------:R-:W-:Y:S05]  /*18710*/  EXIT ;  /* 0x000000000000794d */ /* 0x000fea0003800000 */
.L_x_3:
[----:B------:R-:W2:Y:S01]  /*18720*/  LDL R15, [R1+0x274] ;  /* 0x00027400010f7983 */ /* 0x000ea20000100800 */
[----:B------:R-:W-:-:S03]  /*18730*/  ULDC.64 UR4, c[0x0][0x650] ;  /* 0x0001940000047ab9 */ /* 0x000fc60000000a00 */
[----:B------:R-:W3:Y:S01]  /*18740*/  LDL R18, [R1+0x270] ;  /* 0x0002700001127983 */ /* 0x000ee20000100800 */
[----:B------:R-:W-:Y:S01]  /*18750*/  PRMT R0, RZ, 0x7610, R0 ;  /* 0x00007610ff007816 */ /* 0x000fe20000000000 */
[----:B------:R-:W-:Y:S02]  /*18760*/  IMAD.MOV.U32 R4, RZ, RZ, -0x1 ;  /* 0xffffffffff047424 */ /* 0x000fe400078e00ff */
[----:B------:R-:W-:Y:S02]  /*18770*/  IMAD.MOV.U32 R5, RZ, RZ, -0x1 ;  /* 0xffffffffff057424 */ /* 0x000fe400078e00ff */
[----:B------:R-:W-:Y:S01]  /*18780*/  IMAD.MOV.U32 R6, RZ, RZ, -0x1 ;  /* 0xffffffffff067424 */ /* 0x000fe200078e00ff */
[----:B--2---:R-:W-:-:S04]  /*18790*/  ISETP.GE.U32.AND P0, PT, R15, UR4, PT ;  /* 0x000000040f007c0c */ /* 0x004fc8000bf06070 */
[----:B---3--:R-:W-:-:S13]  /*187a0*/  ISETP.GE.U32.AND.EX P0, PT, R18, UR5, PT, P0 ;  /* 0x0000000512007c0c */ /* 0x008fda000bf06100 */
[----:B------:R-:W-:Y:S05]  /*187b0*/  @P0 BRA `(.L_x_422) ;  /* 0x0000000400640947 */ /* 0x000fea0003800000 */
[----:B------:R-:W0:Y:S01]  /*187c0*/  LDC.64 R12, c[0x0][0x628] ;  /* 0x00018a00ff0c7b82 */ /* 0x000e220000000a00 */
[----:B------:R-:W-:Y:S02]  /*187d0*/  IMAD.MOV.U32 R8, RZ, RZ, R15 ;  /* 0x000000ffff087224 */ /* 0x000fe400078e000f */
[----:B------:R-:W-:-:S05]  /*187e0*/  IMAD.MOV.U32 R9, RZ, RZ, R18 ;  /* 0x000000ffff097224 */ /* 0x000fca00078e0012 */
[----:B------:R-:W1:Y:S08]  /*187f0*/  LDC R14, c[0x0][0x630] ;  /* 0x00018c00ff0e7b82 */ /* 0x000e700000000800 */
[----:B------:R-:W2:Y:S01]  /*18800*/  LDC.64 R16, c[0x0][0x620] ;  /* 0x00018800ff107b82 */ /* 0x000ea20000000a00 */
[----:B0-----:R-:W-:-:S04]  /*18810*/  ISETP.NE.U32.AND P0, PT, R12, RZ, PT ;  /* 0x000000ff0c00720c */ /* 0x001fc80003f05070 */
[----:B------:R-:W-:-:S13]  /*18820*/  ISETP.NE.AND.EX P0, PT, R13, RZ, PT, P0 ;  /* 0x000000ff0d00720c */ /* 0x000fda0003f05300 */
[----:B-12---:R-:W-:Y:S05]  /*18830*/  @!P0 BRA `(.L_x_423) ;  /* 0x0000000000288947 */ /* 0x006fea0003800000 */
[----:B------:R-:W0:Y:S02]  /*18840*/  LDC R0, c[0x0][0x634] ;  /* 0x00018d00ff007b82 */ /* 0x000e240000000800 */
        /* <DEDUP_REMOVED lines=9> */
.L_x_423:
[-CC-:B------:R-:W-:Y:S01]  /*188e0*/  SHF.R.U64 R11, R8, R14.reuse, R9.reuse ;  /* 0x0000000e080b7219 */ /* 0x180fe20000001209 */
[----:B------:R-:W0:Y:S01]  /*188f0*/  LDC R6, c[0x0][0x618] ;  /* 0x00018600ff067b82 */ /* 0x000e220000000800 */
[----:B------:R-:W-:Y:S01]  /*18900*/  SHF.R.U32.HI R0, RZ, R14, R9 ;  /* 0x0000000eff007219 */ /* 0x000fe20000011609 */
[----:B------:R-:W-:Y:S01]  /*18910*/  ULDC UR4, c[0x0][0x150] ;  /* 0x0000540000047ab9 */ /* 0x000fe20000000800 */
[----:B------:R-:W-:Y:S01]  /*18920*/  IADD3 R3, P0, RZ, -R11, RZ ;  /* 0x8000000bff037210 */ /* 0x000fe20007f1e0ff */
[----:B------:R-:W-:Y:S01]  /*18930*/  IMAD.MOV.U32 R4, RZ, RZ, R15 ;  /* 0x000000ffff047224 */ /* 0x000fe200078e000f */
[----:B------:R-:W-:Y:S01]  /*18940*/  I2FP.F32.U32 R8, R2 ;  /* 0x0000000200087245 */ /* 0x000fe20000201000 */
[----:B------:R-:W-:Y:S02]  /*18950*/  IMAD.MOV.U32 R5, RZ, RZ, R18 ;  /* 0x000000ffff057224 */ /* 0x000fe400078e0012 */
[----:B------:R-:W1:Y:S01]  /*18960*/  LDC.64 R20, c[0x0][0x640] ;  /* 0x00019000ff147b82 */ /* 0x000e620000000a00 */
[----:B------:R-:W-:-:S02]  /*18970*/  IMAD.X R7, RZ, RZ, ~R0, P0 ;  /* 0x000000ffff077224 */ /* 0x000fc400000e0e00 */
[----:B------:R-:W-:Y:S01]  /*18980*/  FMUL R9, R8, UR4 ;  /* 0x0000000408097c20 */ /* 0x000fe20008400000 */
[----:B------:R-:W-:Y:S01]  /*18990*/  IMAD.WIDE.U32 R4, R3, R16, R4 ;  /* 0x0000001003047225 */ /* 0x000fe200078e0004 */
[----:B------:R-:W-:-:S03]  /*189a0*/  ULDC UR4, c[0x0][0x154] ;  /* 0x0000550000047ab9 */ /* 0x000fc60000000800 */
[----:B------:R-:W-:Y:S01]  /*189b0*/  IMAD R0, R7, R16, RZ ;  /* 0x0000001007007224 */ /* 0x000fe200078e02ff */
[----:B------:R-:W2:Y:S01]  /*189c0*/  LDC R13, c[0x0][0x144] ;  /* 0x00005100ff0d7b82 */ /* 0x000ea20000000800 */
[----:B------:R-:W3:Y:S02]  /*189d0*/  F2I.U32.TRUNC.NTZ R9, R9 ;  /* 0x0000000900097305 */ /* 0x000ee4000020f000 */
[----:B------:R-:W-:-:S04]  /*189e0*/  IMAD R3, R3, R17, R0 ;  /* 0x0000001103037224 */ /* 0x000fc800078e0200 */
[----:B------:R-:W-:Y:S01]  /*189f0*/  IMAD.IADD R3, R5, 0x1, R3 ;  /* 0x0000000105037824 */ /* 0x000fe200078e0203 */
[----:B------:R-:W4:Y:S04]  /*18a00*/  LDC R12, c[0x0][0x608] ;  /* 0x00018200ff0c7b82 */ /* 0x000f280000000800 */
[----:B0-----:R-:W-:Y:S02]  /*18a10*/  SHF.R.U64 R8, R4, R6, R3 ;  /* 0x0000000604087219 */ /* 0x001fe40000001203 */
[----:B------:R-:W-:Y:S02]  /*18a20*/  I2FP.F32.U32 R4, R10 ;  /* 0x0000000a00047245 */ /* 0x000fe40000201000 */
[----:B------:R-:W0:Y:S01]  /*18a30*/  LDC R7, c[0x0][0x658] ;  /* 0x00019600ff077b82 */ /* 0x000e220000000800 */
[----:B-1----:R-:W-:Y:S01]  /*18a40*/  ISETP.NE.U32.AND P0, PT, R20, RZ, PT ;  /* 0x000000ff1400720c */ /* 0x002fe20003f05070 */
[----:B---3--:R-:W-:Y:S01]  /*18a50*/  IMAD.MOV R0, RZ, RZ, -R9 ;  /* 0x000000ffff007224 */ /* 0x008fe200078e0a09 */
[----:B------:R-:W-:Y:S01]  /*18a60*/  SHF.R.U32.HI R3, RZ, R6, R3 ;  /* 0x00000006ff037219 */ /* 0x000fe20000011603 */
[----:B------:R-:W-:Y:S01]  /*18a70*/  FMUL R4, R4, UR4 ;  /* 0x0000000404047c20 */ /* 0x000fe20008400000 */
[----:B------:R-:W-:Y:S01]  /*18a80*/  ISETP.NE.AND.EX P0, PT, R21, RZ, PT, P0 ;  /* 0x000000ff1500720c */ /* 0x000fe20003f05300 */
[----:B------:R-:W-:-:S02]  /*18a90*/  IMAD.MOV.U32 R6, RZ, RZ, -0x1 ;  /* 0xffffffffff067424 */ /* 0x000fc400078e00ff */
[----:B------:R-:W1:Y:S01]  /*18aa0*/  LDC R17, c[0x0][0x148] ;  /* 0x00005200ff117b82 */ /* 0x000e620000000800 */
[----:B--2---:R-:W-:Y:S02]  /*18ab0*/  IMAD R19, R13, R0, R2 ;  /* 0x000000000d137224 */ /* 0x004fe400078e0202 */
[----:B------:R-:W-:-:S05]  /*18ac0*/  IMAD.MOV.U32 R2, RZ, RZ, 0x1 ;  /* 0x00000001ff027424 */ /* 0x000fca00078e00ff */
[----:B------:R-:W2:Y:S01]  /*18ad0*/  LDC R14, c[0x0][0x600] ;  /* 0x00018000ff0e7b82 */ /* 0x000ea20000000800 */
[-CC-:B----4-:R-:W-:Y:S02]  /*18ae0*/  SHF.R.U64 R13, R8, R12.reuse, R3.reuse ;  /* 0x0000000c080d7219 */ /* 0x190fe40000001203 */
[----:B------:R-:W-:Y:S02]  /*18af0*/  SHF.R.U32.HI R0, RZ, R12, R3 ;  /* 0x0000000cff007219 */ /* 0x000fe40000011603 */
[----:B------:R3:W4:Y:S03]  /*18b00*/  F2I.U32.TRUNC.NTZ R12, R4 ;  /* 0x00000004000c7305 */ /* 0x000726000020f000 */
[----:B------:R-:W1:Y:S01]  /*18b10*/  LDC R16, c[0x0][0x648] ;  /* 0x00019200ff107b82 */ /* 0x000e620000000800 */
[-C--:B0-----:R-:W-:Y:S02]  /*18b20*/  SHF.R.U64 R15, R13, R7.reuse, R0 ;  /* 0x000000070d0f7219 */ /* 0x081fe40000001200 */
[----:B------:R-:W-:-:S02]  /*18b30*/  SHF.L.U32 R6, R6, R7, RZ ;  /* 0x0000000706067219 */ /* 0x000fc400000006ff */
[-C--:B------:R-:W-:Y:S01]  /*18b40*/  SHF.L.U32 R22, R2, R7.reuse, RZ ;  /* 0x0000000702167219 */ /* 0x080fe200000006ff */
[----:B------:R-:W-:Y:S01]  /*18b50*/  IMAD.MOV.U32 R2, RZ, RZ, R15 ;  /* 0x000000ffff027224 */ /* 0x000fe200078e000f */
[----:B------:R-:W-:Y:S01]  /*18b60*/  SHF.R.U32.HI R3, RZ, R7, R0 ;  /* 0x00000007ff037219 */ /* 0x000fe20000011600 */
[----:B------:R-:W0:Y:S01]  /*18b70*/  LDC R18, c[0x0][0x638] ;  /* 0x00018e00ff127b82 */ /* 0x000e220000000800 */
[----:B------:R-:W-:-:S07]  /*18b80*/  LOP3.LUT R24, RZ, R6, RZ, 0x33, !PT ;  /* 0x00000006ff187212 */ /* 0x000fce00078e33ff */
[----:B------:R-:W0:Y:S01]  /*18b90*/  LDC R23, c[0x0][0x610] ;  /* 0x00018400ff177b82 */ /* 0x000e220000000800 */
[----:B---34-:R-:W-:Y:S05]  /*18ba0*/  @!P0 BRA `(.L_x_424) ;  /* 0x0000000000288947 */ /* 0x018fea0003800000 */
[----:B------:R-:W3:Y:S02]  /*18bb0*/  LDC R0, c[0x0][0x64c] ;  /* 0x00019300ff007b82 */ /* 0x000ee40000000800 */
[----:B---3--:R-:W-:-:S05]  /*18bc0*/  IADD3 R7, P0, R15, R0, RZ ;  /* 0x000000000f077210 */ /* 0x008fca0007f1e0ff */
        /* <DEDUP_REMOVED lines=8> */
.L_x_424:
[----:B-1----:R-:W-:Y:S01]  /*18c50*/  SHF.R.U64 R3, R2, R16, R3 ;  /* 0x0000001002037219 */ /* 0x002fe20000001203 */
[----:B--2---:R-:W-:Y:S01]  /*18c60*/  VIADD R5, R14, 0xffffffff ;  /* 0xffffffff0e057836 */ /* 0x004fe20000000000 */
[----:B------:R-:W-:Y:S01]  /*18c70*/  LOP3.LUT R0, R13, R24, RZ, 0xc0, !PT ;  /* 0x000000180d007212 */ /* 0x000fe200078ec0ff */
[----:B------:R-:W-:Y:S02]  /*18c80*/  IMAD.MOV R12, RZ, RZ, -R12 ;  /* 0x000000ffff0c7224 */ /* 0x000fe400078e0a0c */
[----:B------:R-:W-:Y:S02]  /*18c90*/  IMAD.MOV R2, RZ, RZ, -R3 ;  /* 0x000000ffff027224 */ /* 0x000fe400078e0a03 */
[----:B------:R-:W-:Y:S01]  /*18ca0*/  IMAD R4, R22, R3, R0 ;  /* 0x0000000316047224 */ /* 0x000fe200078e0200 */
[----:B------:R-:W-:Y:S01]  /*18cb0*/  LOP3.LUT R3, R8, R5, RZ, 0xc0, !PT ;  /* 0x0000000508037212 */ /* 0x000fe200078ec0ff */
[----:B------:R-:W-:Y:S02]  /*18cc0*/  @P3 IMAD R19, R17, R12, R10 ;  /* 0x0000000c11133224 */ /* 0x000fe400078e020a */
[----:B0-----:R-:W-:-:S02]  /*18cd0*/  IMAD R0, R2, R18, R15 ;  /* 0x0000001202007224 */ /* 0x001fc400078e020f */
[----:B------:R-:W-:Y:S02]  /*18ce0*/  IMAD R4, R4, R23, R19 ;  /* 0x0000001704047224 */ /* 0x000fe400078e0213 */
[----:B------:R-:W-:Y:S02]  /*18cf0*/  IMAD R3, R0, R14, R3 ;  /* 0x0000000e00037224 */ /* 0x000fe400078e0203 */
[----:B------:R-:W-:Y:S02]  /*18d00*/  IMAD.MOV.U32 R2, RZ, RZ, 0x1 ;  /* 0x00000001ff027424 */ /* 0x000fe400078e00ff */
[----:B------:R-:W-:Y:S01]  /*18d10*/  IMAD.MOV.U32 R6, RZ, RZ, R11 ;  /* 0x000000ffff067224 */ /* 0x000fe200078e000b */
[----:B------:R-:W-:Y:S02]  /*18d20*/  SEL R5, R3, R4, !P3 ;  /* 0x0000000403057207 */ /* 0x000fe40005800000 */
[----:B------:R-:W-:Y:S02]  /*18d30*/  PRMT R0, R2, 0x7610, R0 ;  /* 0x0000761002007816 */ /* 0x000fe40000000000 */
[----:B------:R-:W-:-:S07]  /*18d40*/  SEL R4, R4, R3, !P3 ;  /* 0x0000000304047207 */ /* 0x000fce0005800000 */
.L_x_422:
[----:B------:R-:W-:-:S08]  /*18d50*/  NOP ;  /* 0x0000000000007918 */ /* 0x000fd00000000000 */
[----:B------:R-:W0:-:S00]  /*18d60*/  USETMAXREG.DEALLOC.CTAPOOL 0x28 ;  /* 0x00000028000079c8 */ /* 0x000e0000080e0500 */
[----:B------:R-:W-:-:S13]  /*18d70*/  ISETP.NE.AND P0, PT, RZ, UR6, PT ;  /* 0x00000006ff007c0c */ /* 0x000fda000bf05270 */
[----:B------:R-:W-:Y:S05]  /*18d80*/  @P0 EXIT ;  /* 0x000000000000094d */ /* 0x000fea0003800000 */
[----:B0-----:R-:W-:Y:S01]  /*18d90*/  LOP3.LUT P0, RZ, R0, 0xff, RZ, 0xc0, !PT ;  /* 0x000000ff00ff7812 */ /* 0x001fe2000780c0ff */
[----:B------:R-:W-:Y:S02]  /*18da0*/  IMAD.MOV.U32 R8, RZ, RZ, 0x1 ;  /* 0x00000001ff087424 */ /* 0x000fe400078e00ff */
[----:B------:R-:W-:-:S10]  /*18db0*/  IMAD.MOV.U32 R0, RZ, RZ, RZ ;  /* 0x000000ffff007224 */ /* 0x000fd400078e00ff */
[----:B------:R-:W-:Y:S05]  /*18dc0*/  @!P0 BRA `(.L_x_425) ;  /* 0x0000000c00788947 */ /* 0x000fea0003800000 */
[----:B------:R-:W0:Y:S01]  /*18dd0*/  LDC R0, c[0x0][0x28c] ;  /* 0x0000a300ff007b82 */ /* 0x000e220000000800 */
[----:B------:R-:W1:Y:S01]  /*18de0*/  S2R R2, SR_TID.X ;  /* 0x0000000000027919 */ /* 0x000e620000002100 */
[----:B------:R-:W-:Y:S01]  /*18df0*/  ULDC UR5, c[0x0][0x658] ;  /* 0x0001960000057ab9 */ /* 0x000fe20000000800 */
[----:B------:R-:W-:Y:S01]  /*18e00*/  UMOV UR6, 0xffffffff ;  /* 0xffffffff00067882 */ /* 0x000fe20000000000 */
[----:B------:R-:W-:Y:S01]  /*18e10*/  UMOV UR9, 0x1 ;  /* 0x0000000100097882 */ /* 0x000fe20000000000 */
[----:B------:R-:W-:Y:S01]  /*18e20*/  USHF.L.U32 UR10, UR6, UR5, URZ ;  /* 0x00000005060a7299 */ /* 0x000fe2000800063f */
[----:B------:R-:W-:Y:S01]  /*18e30*/  BSSY B0, `(.L_x_425) ;  /* 0x00000d7000007945 */ /* 0x000fe20003800000 */
[----:B------:R-:W-:Y:S01]  /*18e40*/  ULDC UR8, c[0x0][0xc] ;  /* 0x0000030000087ab9 */ /* 0x000fe20000000800 */
[----:B------:R-:W-:Y:S01]  /*18e50*/  USHF.L.U32 UR5, UR9, UR5, URZ ;  /* 0x0000000509057299 */ /* 0x000fe2000800063f */
[----:B------:R-:W-:Y:S01]  /*18e60*/  IMAD.MOV.U32 R11, RZ, RZ, 0x1 ;  /* 0x00000001ff0b7424 */ /* 0x000fe200078e00ff */
[----:B------:R-:W-:Y:S01]  /*18e70*/  ULDC UR4, c[0x0][0x600] ;  /* 0x0001800000047ab9 */ /* 0x000fe20000000800 */
[----:B------:R-:W-:Y:S01]  /*18e80*/  ULDC UR9, c[0x0][0x10] ;  /* 0x0000040000097ab9 */ /* 0x000fe20000000800 */
[----:B------:R-:W-:Y:S01]  /*18e90*/  ULDC UR6, c[0x0][0x14] ;  /* 0x0000050000067ab9 */ /* 0x000fe20000000800 */
[----:B------:R-:W-:Y:S01]  /*18ea0*/  UIMAD.WIDE.U32 UR8, UR8, UR9, URZ ;  /* 0x00000009080872a5 */ /* 0x000fe2000f8e003f */
[----:B------:R-:W-:Y:S01]  /*18eb0*/  IMAD.MOV.U32 R8, RZ, RZ, 0x1 ;  /* 0x00000001ff087424 */ /* 0x000fe200078e00ff */
[----:B------:R-:W-:-:S02]  /*18ec0*/  ULOP3.LUT UR21, UR7, 0x2, URZ, 0xfc, !UPT ;  /* 0x0000000207157892 */ /* 0x000fc4000f8efc3f */
[----:B------:R-:W-:Y:S02]  /*18ed0*/  UIMAD.WIDE.U32 UR30, UR8, UR6, URZ ;  /* 0x00000006081e72a5 */ /* 0x000fe4000f8e003f */
[----:B------:R-:W-:Y:S02]  /*18ee0*/  UIMAD UR13, UR9, UR6, URZ ;  /* 0x00000006090d72a4 */ /* 0x000fe4000f8e023f */
[----:B------:R-:W-:Y:S02]  /*18ef0*/  UIADD3 UR4, UR4, -0x1, URZ ;  /* 0xffffffff04047890 */ /* 0x000fe4000fffe03f */
[----:B------:R-:W-:Y:S01]  /*18f00*/  ULOP3.LUT UR6, URZ, UR10, URZ, 0x33, !UPT ;  /* 0x0000000a3f067292 */ /* 0x000fe2000f8e333f */
[----:B0-----:R-:W-:Y:S01]  /*18f10*/  VIADD R0, R0, 0xff ;  /* 0x000000ff00007836 */ /* 0x001fe20000000000 */
[----:B------:R-:W-:Y:S01]  /*18f20*/  UIADD3 UR13, UR31, UR13, URZ ;  /* 0x0000000d1f0d7290 */ /* 0x000fe2000fffe03f */
[----:B------:R-:W-:-:S03]  /*18f30*/  ULDC.64 UR38, c[0x0][0x198] ;  /* 0x0000660000267ab9 */ /* 0x000fc60000000a00 */
[----:B------:R-:W-:-:S04]  /*18f40*/  SHF.R.S32.HI R3, RZ, 0x1f, R0 ;  /* 0x0000001fff037819 */ /* 0x000fc80000011400 */
[----:B------:R-:W-:Y:S01]  /*18f50*/  LEA.HI R3, R3, R0, RZ, 0x8 ;  /* 0x0000000003037211 */ /* 0x000fe200078f40ff */
[----:B------:R-:W-:Y:S01]  /*18f60*/  IMAD.MOV.U32 R0, RZ, RZ, RZ ;  /* 0x000000ffff007224 */ /* 0x000fe200078e00ff */
[C---:B-1----:R-:W-:Y:S02]  /*18f70*/  LOP3.LUT P4, RZ, R2.reuse, 0x7f, RZ, 0xc0, !PT ;  /* 0x0000007f02ff7812 */ /* 0x042fe4000788c0ff */
[----:B------:R-:W-:Y:S02]  /*18f80*/  SHF.R.S32.HI R13, RZ, 0x8, R3 ;  /* 0x00000008ff0d7819 */ /* 0x000fe40000011403 */
[----:B------:R-:W-:-:S03]  /*18f90*/  LOP3.LUT P0, RZ, R2, 0x1f, RZ, 0xc0, !PT ;  /* 0x0000001f02ff7812 */ /* 0x000fc6000780c0ff */
[----:B------:R-:W-:Y:S01]  /*18fa0*/  VIADD R10, R13, 0x1 ;  /* 0x000000010d0a7836 */ /* 0x000fe20000000000 */
[----:B------:R-:W-:-:S13]  /*18fb0*/  PLOP3.LUT P0, PT, P0, P4, PT, 0x8a, 0x0 ;  /* 0x000000000000781c */ /* 0x000fda0000709172 */
.L_x_437:
[----:B------:R-:W-:-:S03]  /*18fc0*/  UMOV UR8, 0xffffffff ;  /* 0xffffffff00087882 */ /* 0x000fc60000000000 */
[----:B------:R-:W-:Y:S05]  /*18fd0*/  BRA.DIV UR8, `(.L_x_426) ;  /* 0x0000000e08a87947 */ /* 0x000fea000b800000 */
[----:B------:R-:W-:-:S13]  /*18fe0*/  ELECT P1, URZ, PT ;  /* 0x00000000003f782f */ /* 0x000fda0003820000 */
.L_x_446:
[----:B------:R-:W0:Y:S01]  /*18ff0*/  LDC R2, c[0x0][0x28c] ;  /* 0x0000a300ff027b82 */ /* 0x000e220000000800 */
[----:B------:R-:W-:Y:S01]  /*19000*/  BSSY B1, `(.L_x_427) ;  /* 0x0000042000017945 */ /* 0x000fe20003800000 */
[----:B0-----:R-:W-:-:S13]  /*19010*/  ISETP.LT.OR P1, PT, R2, 0x1, !P1 ;  /* 0x000000010200780c */ /* 0x001fda0004f21670 */
[----:B------:R-:W-:Y:S05]  /*19020*/  @P1 BRA `(.L_x_428) ;  /* 0x0000000000fc1947 */ /* 0x000fea0003800000 */
[----:B------:R-:W-:Y:S02]  /*19030*/  IMAD R9, R4, 0xc0, RZ ;  /* 0x000000c004097824 */ /* 0x000fe400078e02ff */
[----:B------:R-:W-:Y:S02]  /*19040*/  IMAD R14, R5, 0xc0, RZ ;  /* 0x000000c0050e7824 */ /* 0x000fe400078e02ff */
[----:B------:R-:W-:Y:S02]  /*19050*/  IMAD.MOV.U32 R16, RZ, RZ, RZ ;  /* 0x000000ffff107224 */ /* 0x000fe400078e00ff */
[----:B------:R-:W-:Y:S02]  /*19060*/  IMAD.MOV.U32 R2, RZ, RZ, R10 ;  /* 0x000000ffff027224 */ /* 0x000fe400078e000a */
[----:B------:R-:W-:Y:S02]  /*19070*/  IMAD.MOV.U32 R3, RZ, RZ, R8 ;  /* 0x000000ffff037224 */ /* 0x000fe400078e0008 */
[----:B------:R-:W-:-:S07]  /*19080*/  IMAD.MOV.U32 R4, RZ, RZ, R0 ;  /* 0x000000ffff047224 */ /* 0x000fce00078e0000 */
.L_x_432:
[----:B------:R-:W0:Y:S01]  /*19090*/  S2R R12, SR_CgaCtaId ;  /* 0x00000000000c7919 */ /* 0x000e220000008800 */
[----:B------:R-:W-:Y:S01]  /*190a0*/  MOV R5, 0x400 ;  /* 0x0000040000057802 */ /* 0x000fe20000000f00 */
[----:B------:R-:W1:Y:S03]  /*190b0*/  @!P4 LDC R7, c[0x0][0x500] ;  /* 0x00014000ff07cb82 */ /* 0x000e660000000800 */
[----:B0-----:R-:W-:Y:S02]  /*190c0*/  LEA R15, R12, R5, 0x18 ;  /* 0x000000050c0f7211 */ /* 0x001fe400078ec0ff */
[----:B------:R-:W-:-:S03]  /*190d0*/  SHF.L.U32 R5, R3, 0x1f, RZ ;  /* 0x0000001f03057819 */ /* 0x000fc600000006ff */
[----:B------:R-:W-:-:S04]  /*190e0*/  IMAD R12, R4, 0x8, R15 ;  /* 0x00000008040c7824 */ /* 0x000fc800078e020f */
[----:B------:R-:W0:Y:S02]  /*190f0*/  SYNCS.PHASECHK.TRANS64.TRYWAIT P1, [R12+URZ+0x10], R5 ;  /* 0x000010050c0075a7 */ /* 0x000e24000802017f */
[----:B01----:R-:W-:Y:S05]  /*19100*/  @!P1 BRA `(.L_x_429) ;  /* 0x0000000c007c9947 */ /* 0x003fea0003800000 */
.L_x_447:
[----:B------:R-:W-:Y:S01]  /*19110*/  UPRMT UR8, UR21, 0x9910, URZ ;  /* 0x0000991015087896 */ /* 0x000fe2000800003f */
[----:B------:R1:W-:Y:S03]  /*19120*/  @!P4 SYNCS.ARRIVE.TRANS64 RZ, [R12+URZ], R7 ;  /* 0x000000070cffc9a7 */ /* 0x0003e6000800003f */
[----:B------:R-:W-:-:S06]  /*19130*/  UISETP.NE.AND UP0, UPT, UR8, 0x2, UPT ;  /* 0x000000020800788c */ /* 0x000fcc000bf05270 */
[----:B------:R-:W-:-:S13]  /*19140*/  PLOP3.LUT P1, PT, PT, PT, UP0, 0x80, 0x0 ;  /* 0x000000000000781c */ /* 0x000fda0003f2f008 */
[----:B-1----:R-:W-:Y:S05]  /*19150*/  @P1 BRA `(.L_x_430) ;  /* 0x0000000000041947 */ /* 0x002fea0003800000 */
[----:B------:R-:W-:Y:S01]  /*19160*/  BPT.TRAP 0x1 ;  /* 0x000000040000795c */ /* 0x000fe20000300000 */
.L_x_430:
[----:B------:R-:W-:Y:S05]  /*19170*/  @P0 BRA `(.L_x_431) ;  /* 0x0000000000040947 */ /* 0x000fea0003800000 */
[----:B------:R-:W-:Y:S01]  /*19180*/  BPT.TRAP 0x1 ;  /* 0x000000040000795c */ /* 0x000fe20000300000 */
.L_x_431:
[----:B------:R-:W-:Y:S01]  /*19190*/  IMAD R15, R4, 0xc000, R15 ;  /* 0x0000c000040f7824 */ /* 0x000fe200078e020f */
[----:B------:R-:W-:Y:S01]  /*191a0*/  R2UR UR34, R16 ;  /* 0x00000000102272ca */ /* 0x000fe200000e0000 */
[----:B------:R-:W-:Y:S01]  /*191b0*/  VIADD R2, R2, 0xffffffff ;  /* 0xffffffff02027836 */ /* 0x000fe20000000000 */
[----:B------:R-:W-:Y:S01]  /*191c0*/  R2UR UR33, R12 ;  /* 0x000000000c2172ca */ /* 0x000fe200000e0000 */
[----:B------:R-:W-:Y:S01]  /*191d0*/  UIADD3 UR14, UP0, UR38, 0xf0, URZ ;  /* 0x000000f0260e7890 */ /* 0x000fe2000ff1e03f */
[----:B------:R-:W-:Y:S01]  /*191e0*/  R2UR UR8, R15 ;  /* 0x000000000f0872ca */ /* 0x000fe200000e0000 */
[----:B------:R-:W-:Y:S01]  /*191f0*/  UIADD3 UR40, UP1, UR38, 0x1f0, URZ ;  /* 0x000001f026287890 */ /* 0x000fe2000ff3e03f */
[----:B------:R-:W-:Y:S01]  /*19200*/  R2UR UR35, R9 ;  /* 0x00000000092372ca */ /* 0x000fe200000e0000 */
[----:B------:R-:W-:Y:S01]  /*19210*/  UIADD3.X UR15, URZ, UR39, URZ, UP0, !UPT ;  /* 0x000000273f0f7290 */ /* 0x000fe200087fe43f */
[----:B------:R-:W-:Y:S01]  /*19220*/  R2UR UR36, R6 ;  /* 0x00000000062472ca */ /* 0x000fe200000e0000 */
[----:B------:R-:W-:Y:S01]  /*19230*/  UIADD3.X UR41, URZ, UR39, URZ, UP1, !UPT ;  /* 0x000000273f297290 */ /* 0x000fe20008ffe43f */
[----:B------:R-:W-:Y:S01]  /*19240*/  R2UR UR19, R14 ;  /* 0x000000000e1372ca */ /* 0x000fe200000e0000 */
[----:B------:R-:W-:Y:S01]  /*19250*/  VIADD R4, R4, 0x1 ;  /* 0x0000000104047836 */ /* 0x000fe20000000000 */
[----:B------:R-:W-:Y:S01]  /*19260*/  ISETP.GT.AND P2, PT, R2, 0x1, PT ;  /* 0x000000010200780c */ /* 0x000fe20003f44270 */
[----:B------:R-:W-:Y:S01]  /*19270*/  UIADD3 UR26, UR34, 0x80, URZ ;  /* 0x00000080221a7890 */ /* 0x000fe2000fffe03f */
[----:B------:R-:W-:Y:S01]  /*19280*/  VIADD R16, R16, 0x100 ;  /* 0x0000010010107836 */ /* 0x000fe20000000000 */
[----:B------:R-:W-:Y:S01]  /*19290*/  UMOV UR22, 0x0 ;  /* 0x0000000000167882 */ /* 0x000fe20000000000 */
[----:B------:R-:W-:Y:S01]  /*192a0*/  UMOV UR23, 0x10000000 ;  /* 0x1000000000177882 */ /* 0x000fe20000000000 */
[----:B------:R-:W-:Y:S01]  /*192b0*/  UIADD3 UR32, UR8, 0x100, URZ ;  /* 0x0000010008207890 */ /* 0x000fe2000fffe03f */
[----:B------:R-:W-:Y:S01]  /*192c0*/  ISETP.NE.AND P1, PT, R4, 0x2, PT ;  /* 0x000000020400780c */ /* 0x000fe20003f25270 */
[----:B------:R-:W-:-:S02]  /*192d0*/  UIADD3 UR24, UR8, 0x6100, URZ ;  /* 0x0000610008187890 */ /* 0x000fc4000fffe03f */
[----:B------:R-:W-:Y:S01]  /*192e0*/  UIADD3 UR16, UR8, 0x18100, URZ ;  /* 0x0001810008107890 */ /* 0x000fe2000fffe03f */
[----:B0-----:R-:W-:Y:S01]  /*192f0*/  SEL R12, RZ, 0x1, P1 ;  /* 0x00000001ff0c7807 */ /* 0x001fe20000800000 */
[----:B------:R-:W-:Y:S01]  /*19300*/  UIADD3 UR8, UR8, 0x1e100, URZ ;  /* 0x0001e10008087890 */ /* 0x000fe2000fffe03f */
[----:B------:R-:W-:Y:S01]  /*19310*/  SEL R4, R4, RZ, P1 ;  /* 0x000000ff04047207 */ /* 0x000fe20000800000 */
[----:B------:R-:W-:Y:S01]  /*19320*/  UMOV UR25, UR33 ;  /* 0x0000002100197c82 */ /* 0x000fe20008000000 */
[----:B------:R-:W-:Y:S01]  /*19330*/  UMOV UR27, UR35 ;  /* 0x00000023001b7c82 */ /* 0x000fe20008000000 */
[----:B------:R-:W-:Y:S01]  /*19340*/  UMOV UR28, UR36 ;  /* 0x00000024001c7c82 */ /* 0x000fe20008000000 */
[----:B------:R-:W-:Y:S01]  /*19350*/  UMOV UR17, UR33 ;  /* 0x0000002100117c82 */ /* 0x000fe20008000000 */
[----:B------:R-:W-:Y:S01]  /*19360*/  UMOV UR18, UR34 ;  /* 0x0000002200127c82 */ /* 0x000fe20008000000 */
[----:B------:R-:W-:Y:S01]  /*19370*/  UMOV UR20, UR36 ;  /* 0x0000002400147c82 */ /* 0x000fe20008000000 */
[----:B------:R0:W-:Y:S01]  /*19380*/  UTMALDG.3D [UR32], [UR14], desc[UR22] ;  /* 0x000016200e0075b4 */ /* 0x0001e20008011000 */
[----:B------:R-:W-:Y:S01]  /*19390*/  UMOV UR9, UR33 ;  /* 0x0000002100097c82 */ /* 0x000fe20008000000 */
[----:B------:R-:W-:Y:S01]  /*193a0*/  UMOV UR11, UR19 ;  /* 0x00000013000b7c82 */ /* 0x000fe20008000000 */
[----:B------:R-:W-:Y:S01]  /*193b0*/  UMOV UR12, UR36 ;  /* 0x00000024000c7c82 */ /* 0x000fe20008000000 */
[----:B------:R-:W-:Y:S01]  /*193c0*/  UMOV UR10, UR26 ;  /* 0x0000001a000a7c82 */ /* 0x000fe20008000000 */
[----:B------:R-:W-:Y:S01]  /*193d0*/  LOP3.LUT R3, R3, R12, RZ, 0x3c, !PT ;  /* 0x0000000c03037212 */ /* 0x000fe200078e3cff */
[----:B------:R0:W-:Y:S01]  /*193e0*/  UTMALDG.3D [UR24], [UR14], desc[UR22] ;  /* 0x000016180e0075b4 */ /* 0x0001e20008011000 */
[----:B------:R0:W-:Y:S01]  /*193f0*/  UTMALDG.3D [UR16], [UR40], desc[UR22] ;  /* 0x00001610280075b4 */ /* 0x0001e20008011000 */
[----:B------:R0:W-:Y:S02]  /*19400*/  UTMALDG.3D [UR8], [UR40], desc[UR22] ;  /* 0x00001608280075b4 */ /* 0x0001e40008011000 */
[----:B0-----:R-:W-:Y:S05]  /*19410*/  @P2 BRA `(.L_x_432) ;  /* 0xfffffffc001c2947 */ /* 0x001fea000383ffff */
.L_x_428:
[----:B------:R-:W-:Y:S05]  /*19420*/  BSYNC B1 ;  /* 0x0000000000017941 */ /* 0x000fea0003800000 */
.L_x_427:
[----:B------:R-:W2:Y:S01]  /*19430*/  LDL.LU R18, [R1+0x270] ;  /* 0x0002700001127983 */ /* 0x000ea20000300800 */
[----:B------:R-:W-:Y:S01]  /*19440*/  LOP3.LUT P2, RZ, R11, 0xff, RZ, 0xc0, !PT ;  /* 0x000000ff0bff7812 */ /* 0x000fe2000784c0ff */
[C---:B------:R-:W-:Y:S01]  /*19450*/  IMAD.IADD R0, R13.reuse, 0x1, R0 ;  /* 0x000000010d007824 */ /* 0x040fe200078e0200 */
[----:B------:R-:W-:Y:S01]  /*19460*/  ULDC.64 UR8, c[0x0][0x650] ;  /* 0x0001940000087ab9 */ /* 0x000fe20000000a00 */
[----:B------:R-:W3:Y:S01]  /*19470*/  LDL.LU R17, [R1+0x274] ;  /* 0x0002740001117983 */ /* 0x000ee20000300800 */
[----:B------:R-:W-:Y:S01]  /*19480*/  BSSY B1, `(.L_x_433) ;  /* 0x000006f000017945 */ /* 0x000fe20003800000 */
[----:B------:R-:W-:Y:S01]  /*19490*/  IMAD.MOV.U32 R5, RZ, RZ, -0x1 ;  /* 0xffffffffff057424 */ /* 0x000fe200078e00ff */
[----:B------:R-:W-:Y:S01]  /*194a0*/  ISETP.GT.U32.AND P1, PT, R0, 0x1, PT ;  /* 0x000000010000780c */ /* 0x000fe20003f24070 */
[----:B------:R-:W-:Y:S01]  /*194b0*/  IMAD.MOV.U32 R6, RZ, RZ, -0x1 ;  /* 0xffffffffff067424 */ /* 0x000fe200078e00ff */
[----:B------:R-:W-:Y:S02]  /*194c0*/  SHF.R.U32.HI R2, RZ, 0x1, R0 ;  /* 0x00000001ff027819 */ /* 0x000fe40000011600 */
[----:B------:R-:W-:-:S02]  /*194d0*/  ISETP.LT.U32.AND P1, PT, R13, 0x2, P1 ;  /* 0x000000020d00780c */ /* 0x000fc40000f21070 */
[----:B------:R-:W-:Y:S01]  /*194e0*/  LOP3.LUT R2, R2, 0x1, RZ, 0xc0, !PT ;  /* 0x0000000102027812 */ /* 0x000fe200078ec0ff */
[----:B------:R-:W0:Y:S01]  /*194f0*/  @P2 S2R R4, SR_CgaCtaId ;  /* 0x0000000000042919 */ /* 0x000e220000008800 */
[----:B------:R-:W-:Y:S02]  /*19500*/  @P2 MOV R3, 0x400 ;  /* 0x0000040000032802 */ /* 0x000fe40000000f00 */
[----:B------:R-:W-:Y:S02]  /*19510*/  LOP3.LUT R0, R0, 0x1, RZ, 0xc0, !PT ;  /* 0x0000000100007812 */ /* 0x000fe400078ec0ff */
[----:B------:R-:W-:Y:S02]  /*19520*/  PRMT R11, RZ, 0x7610, R11 ;  /* 0x00007610ff0b7816 */ /* 0x000fe4000000000b */
[----:B0-----:R-:W-:Y:S01]  /*19530*/  @P2 LEA R3, R4, R3, 0x18 ;  /* 0x0000000304032211 */ /* 0x001fe200078ec0ff */
[----:B------:R-:W-:-:S03]  /*19540*/  IMAD.MOV.U32 R4, RZ, RZ, -0x1 ;  /* 0xffffffffff047424 */ /* 0x000fc600078e00ff */
[----:B------:R0:W-:Y:S01]  /*19550*/  @P2 SYNCS.ARRIVE.TRANS64.A1T0 RZ, [R3+URZ+0x38], RZ ;  /* 0x000038ff03ff29a7 */ /* 0x0001e2000810003f */
[----:B------:R-:W-:-:S04]  /*19560*/  ISETP.NE.U32.AND P2, PT, R2, 0x1, PT ;  /* 0x000000010200780c */ /* 0x000fc80003f45070 */
[----:B------:R-:W-:Y:S02]  /*19570*/  ISETP.GT.U32.AND P2, PT, R13, 0x1, !P2 ;  /* 0x000000010d00780c */ /* 0x000fe40005744070 */
[----:B0-----:R-:W-:Y:S02]  /*19580*/  SEL R3, RZ, 0x1, !P1 ;  /* 0x00000001ff037807 */ /* 0x001fe40004800000 */
[----:B------:R-:W-:-:S04]  /*19590*/  SEL R2, RZ, 0x1, !P2 ;  /* 0x00000001ff027807 */ /* 0x000fc80005000000 */
[----:B------:R-:W-:Y:S02]  /*195a0*/  LOP3.LUT R8, R2, R8, R3, 0x96, !PT ;  /* 0x0000000802087212 */ /* 0x000fe400078e9603 */
[----:B------:R-:W-:Y:S02]  /*195b0*/  PRMT R2, RZ, 0x7610, R2 ;  /* 0x00007610ff027816 */ /* 0x000fe40000000002 */
[----:B---3--:R-:W-:-:S04]  /*195c0*/  IADD3 R17, P5, R17, UR30, RZ ;  /* 0x0000001e11117c10 */ /* 0x008fc8000ffbe0ff */
[----:B--2---:R-:W-:Y:S01]  /*195d0*/  IADD3.X R18, R18, UR13, RZ, P5, !PT ;  /* 0x0000000d12127c10 */ /* 0x004fe2000affe4ff */
[----:B------:R0:W-:Y:S01]  /*195e0*/  STL [R1+0x274], R17 ;  /* 0x0002741101007387 */ /* 0x0001e20000100800 */
[----:B------:R-:W-:-:S03]  /*195f0*/  ISETP.GE.U32.AND P5, PT, R17, UR8, PT ;  /* 0x0000000811007c0c */ /* 0x000fc6000bfa6070 */
[----:B------:R0:W-:Y:S01]  /*19600*/  STL [R1+0x270], R18 ;  /* 0x0002701201007387 */ /* 0x0001e20000100800 */
[----:B------:R-:W-:-:S13]  /*19610*/  ISETP.GE.U32.AND.EX P1, PT, R18, UR9, PT, P5 ;  /* 0x0000000912007c0c */ /* 0x000fda000bf26150 */
[----:B0-----:R-:W-:Y:S05]  /*19620*/  @P1 BRA `(.L_x_434) ;  /* 0x0000000400501947 */ /* 0x001fea0003800000 */
[----:B------:R-:W-:Y:S01]  /*19630*/  ULDC.64 UR8, c[0x0][0x628] ;  /* 0x00018a0000087ab9 */ /* 0x000fe20000000a00 */
[----:B------:R-:W0:Y:S01]  /*19640*/  S2R R12, SR_CTAID.X ;  /* 0x00000000000c7919 */ /* 0x000e220000002500 */
[----:B------:R-:W-:Y:S01]  /*19650*/  ISETP.NE.U32.AND P1, PT, RZ, UR8, PT ;  /* 0x00000008ff007c0c */ /* 0x000fe2000bf25070 */
[----:B------:R-:W-:Y:S01]  /*19660*/  ULDC UR11, c[0x0][0x630] ;  /* 0x00018c00000b7ab9 */ /* 0x000fe20000000800 */
[----:B------:R-:W-:Y:S01]  /*19670*/  IMAD.MOV.U32 R2, RZ, RZ, R17 ;  /* 0x000000ffff027224 */ /* 0x000fe200078e0011 */
[----:B------:R-:W1:Y:S01]  /*19680*/  S2R R9, SR_CTAID.Y ;  /* 0x0000000000097919 */ /* 0x000e620000002600 */
[----:B------:R-:W-:Y:S01]  /*19690*/  ISETP.NE.AND.EX P1, PT, RZ, UR9, PT, P1 ;  /* 0x00000009ff007c0c */ /* 0x000fe2000bf25310 */
[----:B------:R-:W-:-:S12]  /*196a0*/  IMAD.MOV.U32 R3, RZ, RZ, R18 ;  /* 0x000000ffff037224 */ /* 0x000fd800078e0012 */
[----:B------:R-:W-:Y:S05]  /*196b0*/  @!P1 BRA `(.L_x_435) ;  /* 0x0000000000289947 */ /* 0x000fea0003800000 */
[----:B------:R-:W-:Y:S02]  /*196c0*/  ULDC UR10, c[0x0][0x634] ;  /* 0x00018d00000a7ab9 */ /* 0x000fe40000000800 */
[----:B------:R-:W-:-:S05]  /*196d0*/  IADD3 R7, P1, R17, UR10, RZ ;  /* 0x0000000a11077c10 */ /* 0x000fca000ff3e0ff */
[----:B------:R-:W-:-:S04]  /*196e0*/  IMAD.X R15, RZ, RZ, R18, P1 ;  /* 0x000000ffff0f7224 */ /* 0x000fc800008e0612 */
[----:B------:R-:W-:-:S04]  /*196f0*/  IMAD.WIDE.U32 R4, R15, UR8, RZ ;  /* 0x000000080f047c25 */ /* 0x000fc8000f8e00ff */
[----:B------:R-:W-:-:S04]  /*19700*/  IMAD.WIDE.U32 R4, P1, R7, UR9, R4 ;  /* 0x0000000907047c25 */ /* 0x000fc8000f820004 */
[----:B------:R-:W-:-:S04]  /*19710*/  IMAD.WIDE.U32 R6, R7, UR8, RZ ;  /* 0x0000000807067c25 */ /* 0x000fc8000f8e00ff */
[----:B------:R-:W-:Y:S01]  /*19720*/  IMAD.X R3, RZ, RZ, RZ, P1 ;  /* 0x000000ffff037224 */ /* 0x000fe200008e06ff */
[----:B------:R-:W-:Y:S01]  /*19730*/  IADD3 RZ, P1, R7, R4, RZ ;  /* 0x0000000407ff7210 */ /* 0x000fe20007f3e0ff */
[----:B------:R-:W-:-:S04]  /*19740*/  IMAD.MOV.U32 R2, RZ, RZ, R5 ;  /* 0x000000ffff027224 */ /* 0x000fc800078e0005 */
[----:B------:R-:W-:-:S08]  /*19750*/  IMAD.WIDE.U32.X R2, R15, UR9, R2, P1 ;  /* 0x000000090f027c25 */ /* 0x000fd000088e0402 */
.L_x_435:
[--C-:B------:R-:W-:Y:S01]  /*19760*/  SHF.R.U64 R6, R2, UR11, R3.reuse ;  /* 0x0000000b02067c19 */ /* 0x100fe20008001203 */
[----:B------:R-:W-:Y:S01]  /*19770*/  ULDC.64 UR8, c[0x0][0x620] ;  /* 0x0001880000087ab9 */ /* 0x000fe20000000a00 */
[----:B------:R-:W-:Y:S01]  /*19780*/  SHF.R.U32.HI R2, RZ, UR11, R3 ;  /* 0x0000000bff027c19 */ /* 0x000fe20008011603 */
[----:B------:R-:W-:Y:S01]  /*19790*/  IMAD.MOV.U32 R3, RZ, RZ, R18 ;  /* 0x000000ffff037224 */ /* 0x000fe200078e0012 */
[----:B------:R-:W-:Y:S01]  /*197a0*/  IADD3 R5, P1, RZ, -R6, RZ ;  /* 0x80000006ff057210 */ /* 0x000fe20007f3e0ff */
[----:B------:R-:W2:Y:S01]  /*197b0*/  LDC R19, c[0x0][0x144] ;  /* 0x00005100ff137b82 */ /* 0x000ea20000000800 */
[----:B0-----:R-:W-:Y:S01]  /*197c0*/  I2FP.F32.U32 R7, R12 ;  /* 0x0000000c00077245 */ /* 0x001fe20000201000 */
[----:B------:R-:W-:Y:S01]  /*197d0*/  ULDC.64 UR14, c[0x0][0x640] ;  /* 0x00019000000e7ab9 */ /* 0x000fe20000000a00 */
[----:B------:R-:W-:Y:S01]  /*197e0*/  ULDC UR10, c[0x0][0x608] ;  /* 0x00018200000a7ab9 */ /* 0x000fe20000000800 */
[----:B------:R-:W-:Y:S01]  /*197f0*/  IMAD.X R2, RZ, RZ, ~R2, P1 ;  /* 0x000000ffff027224 */ /* 0x000fe200008e0e02 */
[----:B------:R-:W-:-:S03]  /*19800*/  ISETP.NE.U32.AND P1, PT, RZ, UR14, PT ;  /* 0x0000000eff007c0c */ /* 0x000fc6000bf25070 */
[----:B------:R-:W-:Y:S01]  /*19810*/  IMAD R4, R2, UR8, RZ ;  /* 0x0000000802047c24 */ /* 0x000fe2000f8e02ff */
[----:B------:R-:W0:Y:S01]  /*19820*/  LDC R14, c[0x0][0x148] ;  /* 0x00005200ff0e7b82 */ /* 0x000e220000000800 */
[----:B------:R-:W-:Y:S01]  /*19830*/  IMAD.MOV.U32 R2, RZ, RZ, R17 ;  /* 0x000000ffff027224 */ /* 0x000fe200078e0011 */
[----:B------:R-:W-:-:S03]  /*19840*/  ISETP.NE.AND.EX P1, PT, RZ, UR15, PT, P1 ;  /* 0x0000000fff007c0c */ /* 0x000fc6000bf25310 */
[----:B------:R-:W-:Y:S01]  /*19850*/  IMAD.WIDE.U32 R2, R5, UR8, R2 ;  /* 0x0000000805027c25 */ /* 0x000fe2000f8e0002 */
[----:B------:R-:W-:-:S03]  /*19860*/  ULDC UR8, c[0x0][0x150] ;  /* 0x0000540000087ab9 */ /* 0x000fc60000000800 */
[----:B------:R-:W-:Y:S02]  /*19870*/  IMAD R5, R5, UR9, R4 ;  /* 0x0000000905057c24 */ /* 0x000fe4000f8e0204 */
[----:B------:R-:W-:Y:S01]  /*19880*/  FMUL R4, R7, UR8 ;  /* 0x0000000807047c20 */ /* 0x000fe20008400000 */
[----:B------:R-:W-:Y:S01]  /*19890*/  ULDC UR8, c[0x0][0x618] ;  /* 0x0001860000087ab9 */ /* 0x000fe20000000800 */
[----:B------:R-:W-:Y:S01]  /*198a0*/  ULDC UR9, c[0x0][0x154] ;  /* 0x0000550000097ab9 */ /* 0x000fe20000000800 */
[----:B------:R-:W-:-:S03]  /*198b0*/  IMAD.IADD R3, R3, 0x1, R5 ;  /* 0x0000000103037824 */ /* 0x000fc600078e0205 */
[----:B------:R-:W3:Y:S02]  /*198c0*/  F2I.U32.TRUNC.NTZ R4, R4 ;  /* 0x0000000400047305 */ /* 0x000ee4000020f000 */
[----:B------:R-:W-:Y:S02]  /*198d0*/  SHF.R.U64 R7, R2, UR8, R3 ;  /* 0x0000000802077c19 */ /* 0x000fe40008001203 */
[----:B-1----:R-:W-:-:S05]  /*198e0*/  I2FP.F32.U32 R2, R9 ;  /* 0x0000000900027245 */ /* 0x002fca0000201000 */
[----:B------:R-:W-:Y:S01]  /*198f0*/  FMUL R5, R2, UR9 ;  /* 0x0000000902057c20 */ /* 0x000fe20008400000 */
[----:B------:R-:W-:Y:S01]  /*19900*/  SHF.R.U32.HI R2, RZ, UR8, R3 ;  /* 0x00000008ff027c19 */ /* 0x000fe20008011603 */
[----:B------:R-:W-:Y:S02]  /*19910*/  ULDC UR8, c[0x0][0x658] ;  /* 0x0001960000087ab9 */ /* 0x000fe40000000800 */
[----:B------:R1:W4:Y:S01]  /*19920*/  F2I.U32.TRUNC.NTZ R18, R5 ;  /* 0x0000000500127305 */ /* 0x000322000020f000 */
[----:B------:R-:W-:Y:S01]  /*19930*/  SHF.R.U64 R16, R7, UR10, R2 ;  /* 0x0000000a07107c19 */ /* 0x000fe20008001202 */
[----:B---3--:R-:W-:Y:S01]  /*19940*/  IMAD.MOV R4, RZ, RZ, -R4 ;  /* 0x000000ffff047224 */ /* 0x008fe200078e0a04 */
[----:B------:R-:W-:-:S03]  /*19950*/  SHF.R.U32.HI R3, RZ, UR10, R2 ;  /* 0x0000000aff037c19 */ /* 0x000fc60008011602 */
[----:B--2---:R-:W-:Y:S01]  /*19960*/  IMAD R19, R19, R4, R12 ;  /* 0x0000000413137224 */ /* 0x004fe200078e020c */
[--C-:B------:R-:W-:Y:S02]  /*19970*/  SHF.R.U64 R15, R16, UR8, R3.reuse ;  /* 0x00000008100f7c19 */ /* 0x100fe40008001203 */
[----:B------:R-:W-:-:S03]  /*19980*/  SHF.R.U32.HI R17, RZ, UR8, R3 ;  /* 0x00000008ff117c19 */ /* 0x000fc60008011603 */
[----:B------:R-:W-:Y:S02]  /*19990*/  IMAD.MOV.U32 R2, RZ, RZ, R15 ;  /* 0x000000ffff027224 */ /* 0x000fe400078e000f */
[----:B------:R-:W-:Y:S01]  /*199a0*/  IMAD.MOV.U32 R3, RZ, RZ, R17 ;  /* 0x000000ffff037224 */ /* 0x000fe200078e0011 */
[----:B01--4-:R-:W-:Y:S06]  /*199b0*/  @!P1 BRA `(.L_x_436) ;  /* 0x0000000000289947 */ /* 0x013fec0003800000 */
[----:B------:R-:W-:Y:S02]  /*199c0*/  ULDC UR8, c[0x0][0x64c] ;  /* 0x0001930000087ab9 */ /* 0x000fe40000000800 */
[----:B------:R-:W-:-:S05]  /*199d0*/  IADD3 R3, P1, R15, UR8, RZ ;  /* 0x000000080f037c10 */ /* 0x000fca000ff3e0ff */
[----:B------:R-:W-:-:S04]  /*199e0*/  IMAD.X R17, RZ, RZ, R17, P1 ;  /* 0x000000ffff117224 */ /* 0x000fc800008e0611 */
[----:B------:R-:W-:-:S04]  /*199f0*/  IMAD.WIDE.U32 R4, R17, UR14, RZ ;  /* 0x0000000e11047c25 */ /* 0x000fc8000f8e00ff */
[----:B------:R-:W-:-:S04]  /*19a00*/  IMAD.WIDE.U32 R4, P1, R3, UR15, R4 ;  /* 0x0000000f03047c25 */ /* 0x000fc8000f820004 */
[----:B------:R-:W-:-:S04]  /*19a10*/  IMAD.WIDE.U32 R2, R3, UR14, RZ ;  /* 0x0000000e03027c25 */ /* 0x000fc8000f8e00ff */
[----:B------:R-:W-:Y:S01]  /*19a20*/  IMAD.MOV.U32 R2, RZ, RZ, R5 ;  /* 0x000000ffff027224 */ /* 0x000fe200078e0005 */
[----:B------:R-:W-:Y:S01]  /*19a30*/  IADD3 RZ, P2, R3, R4, RZ ;  /* 0x0000000403ff7210 */ /* 0x000fe20007f5e0ff */
[----:B------:R-:W-:-:S04]  /*19a40*/  IMAD.X R3, RZ, RZ, RZ, P1 ;  /* 0x000000ffff037224 */ /* 0x000fc800008e06ff */
[----:B------:R-:W-:-:S08]  /*19a50*/  IMAD.WIDE.U32.X R2, R17, UR15, R2, P2 ;  /* 0x0000000f11027c25 */ /* 0x000fd000090e0402 */
.L_x_436:
[----:B------:R-:W-:Y:S01]  /*19a60*/  ULDC UR8, c[0x0][0x648] ;  /* 0x0001920000087ab9 */ /* 0x000fe20000000800 */
[----:B------:R-:W-:Y:S01]  /*19a70*/  LOP3.LUT R16, R16, UR6, RZ, 0xc0, !PT ;  /* 0x0000000610107c12 */ /* 0x000fe2000f8ec0ff */
[----:B------:R-:W-:Y:S01]  /*19a80*/  IMAD.MOV R18, RZ, RZ, -R18 ;  /* 0x000000ffff127224 */ /* 0x000fe200078e0a12 */
[----:B------:R-:W-:Y:S01]  /*19a90*/  SHF.R.U64 R3, R2, UR8, R3 ;  /* 0x0000000802037c19 */ /* 0x000fe20008001203 */
[----:B------:R-:W-:Y:S01]  /*19aa0*/  ULDC UR8, c[0x0][0x638] ;  /* 0x00018e0000087ab9 */ /* 0x000fe20000000800 */
[----:B------:R-:W-:Y:S01]  /*19ab0*/  LOP3.LUT R12, R7, UR4, RZ, 0xc0, !PT ;  /* 0x00000004070c7c12 */ /* 0x000fe2000f8ec0ff */
[----:B------:R-:W-:Y:S01]  /*19ac0*/  @P3 IMAD R19, R14, R18, R9 ;  /* 0x000000120e133224 */ /* 0x000fe200078e0209 */
[----:B------:R-:W-:Y:S01]  /*19ad0*/  ULDC UR9, c[0x0][0x610] ;  /* 0x0001840000097ab9 */ /* 0x000fe20000000800 */
[----:B------:R-:W-:Y:S02]  /*19ae0*/  IMAD.MOV R2, RZ, RZ, -R3 ;  /* 0x000000ffff027224 */ /* 0x000fe400078e0a03 */
[----:B------:R-:W-:-:S02]  /*19af0*/  IMAD R4, R3, UR5, R16 ;  /* 0x0000000503047c24 */ /* 0x000fc4000f8e0210 */
[----:B------:R-:W-:Y:S01]  /*19b00*/  IMAD R15, R2, UR8, R15 ;  /* 0x00000008020f7c24 */ /* 0x000fe2000f8e020f */
[----:B------:R-:W-:Y:S01]  /*19b10*/  ULDC UR8, c[0x0][0x600] ;  /* 0x0001800000087ab9 */ /* 0x000fe20000000800 */
[----:B------:R-:W-:Y:S02]  /*19b20*/  IMAD R4, R4, UR9, R19 ;  /* 0x0000000904047c24 */ /* 0x000fe4000f8e0213 */
[----:B------:R-:W-:Y:S02]  /*19b30*/  IMAD R15, R15, UR8, R12 ;  /* 0x000000080f0f7c24 */ /* 0x000fe4000f8e020c */
[----:B------:R-:W-:-:S03]  /*19b40*/  IMAD.MOV.U32 R2, RZ, RZ, 0x1 ;  /* 0x00000001ff027424 */ /* 0x000fc600078e00ff */
[----:B------:R-:W-:Y:S02]  /*19b50*/  SEL R5, R15, R4, !P3 ;  /* 0x000000040f057207 */ /* 0x000fe40005800000 */
[----:B------:R-:W-:-:S07]  /*19b60*/  SEL R4, R4, R15, !P3 ;  /* 0x0000000f04047207 */ /* 0x000fce0005800000 */
.L_x_434:
[----:B------:R-:W-:Y:S05]  /*19b70*/  BSYNC B1 ;  /* 0x0000000000017941 */ /* 0x000fea0003800000 */
.L_x_433:
[----:B------:R-:W-:-:S13]  /*19b80*/  LOP3.LUT P1, RZ, R2, 0xff, RZ, 0xc0, !PT ;  /* 0x000000ff02ff7812 */ /* 0x000fda000782c0ff */
[----:B------:R-:W-:Y:S05]  /*19b90*/  @P1 BRA `(.L_x_437) ;  /* 0xfffffff400081947 */ /* 0x000fea000383ffff */
[----:B------:R-:W-:Y:S05]  /*19ba0*/  BSYNC B0 ;  /* 0x0000000000007941 */ /* 0x000fea0003800000 */
.L_x_425:
[----:B------:R-:W-:-:S03]  /*19bb0*/  UMOV UR8, 0xffffffff ;  /* 0xffffffff00087882 */ /* 0x000fc60000000000 */
[----:B------:R-:W-:Y:S05]  /*19bc0*/  BRA.DIV UR8, `(.L_x_438) ;  /* 0x0000000208e07947 */ /* 0x000fea000b800000 */
[----:B------:R-:W-:-:S13]  /*19bd0*/  ELECT P0, URZ, PT ;  /* 0x00000000003f782f */ /* 0x000fda0003800000 */
.L_x_450:
[----:B------:R-:W-:Y:S04]  /*19be0*/  BSSY B0, `(.L_x_439) ;  /* 0x000001a000007945 */ /* 0x000fe80003800000 */
[----:B------:R-:W-:Y:S05]  /*19bf0*/  @!P0 BRA `(.L_x_440) ;  /* 0x0000000000608947 */ /* 0x000fea0003800000 */
[----:B------:R-:W-:-:S04]  /*19c00*/  ULOP3.LUT UR8, UR7, 0x2, URZ, 0xfc, !UPT ;  /* 0x0000000207087892 */ /* 0x000fc8000f8efc3f */
[----:B------:R-:W-:-:S06]  /*19c10*/  UISETP.NE.AND UP0, UPT, UR8, 0x3, UPT ;  /* 0x000000030800788c */ /* 0x000fcc000bf05270 */
[----:B------:R-:W-:-:S13]  /*19c20*/  PLOP3.LUT P0, PT, PT, PT, UP0, 0x80, 0x0 ;  /* 0x000000000000781c */ /* 0x000fda0003f0f008 */
[----:B------:R-:W-:Y:S05]  /*19c30*/  @!P0 BRA `(.L_x_441) ;  /* 0x0000000000048947 */ /* 0x000fea0003800000 */
[----:B------:R-:W-:Y:S01]  /*19c40*/  BPT.TRAP 0x1 ;  /* 0x000000040000795c */ /* 0x000fe20000300000 */
.L_x_441:
[----:B------:R-:W0:Y:S01]  /*19c50*/  S2R R3, SR_CgaCtaId ;  /* 0x0000000000037919 */ /* 0x000e220000008800 */
[----:B------:R-:W-:-:S04]  /*19c60*/  MOV R2, 0x400 ;  /* 0x0000040000027802 */ /* 0x000fc80000000f00 */
[----:B0-----:R-:W-:Y:S02]  /*19c70*/  LEA R3, R3, R2, 0x18 ;  /* 0x0000000203037211 */ /* 0x001fe400078ec0ff */
[----:B------:R-:W-:-:S03]  /*19c80*/  SHF.L.U32 R2, R8, 0x1f, RZ ;  /* 0x0000001f08027819 */ /* 0x000fc600000006ff */
[----:B------:R-:W-:-:S04]  /*19c90*/  VIADD R3, R3, 0x10 ;  /* 0x0000001003037836 */ /* 0x000fc80000000000 */
[C---:B------:R-:W-:Y:S02]  /*19ca0*/  IMAD R7, R0.reuse, 0x8, R3 ;  /* 0x0000000800077824 */ /* 0x040fe400078e0203 */
[----:B------:R-:W-:Y:S02]  /*19cb0*/  VIADD R0, R0, 0x1 ;  /* 0x0000000100007836 */ /* 0x000fe40000000000 */
[----:B------:R-:W0:Y:S03]  /*19cc0*/  SYNCS.PHASECHK.TRANS64.TRYWAIT P0, [R7+URZ], R2 ;  /* 0x00000002070075a7 */ /* 0x000e26000800017f */
[----:B------:R-:W-:-:S04]  /*19cd0*/  ISETP.NE.AND P1, PT, R0, 0x2, PT ;  /* 0x000000020000780c */ /* 0x000fc80003f25270 */
[----:B------:R-:W-:Y:S02]  /*19ce0*/  SEL R5, RZ, 0x1, P1 ;  /* 0x00000001ff057807 */ /* 0x000fe40000800000 */
[----:B------:R-:W-:Y:S02]  /*19cf0*/  SEL R0, R0, RZ, P1 ;  /* 0x000000ff00007207 */ /* 0x000fe40000800000 */
[----:B------:R-:W-:Y:S01]  /*19d00*/  LOP3.LUT R5, R8, R5, RZ, 0x3c, !PT ;  /* 0x0000000508057212 */ /* 0x000fe200078e3cff */
[----:B0-----:R-:W-:Y:S06]  /*19d10*/  @!P0 BRA `(.L_x_442) ;  /* 0x0000000000b08947 */ /* 0x001fec0003800000 */
.L_x_451:
[----:B------:R-:W-:Y:S01]  /*19d20*/  IMAD R3, R0, 0x8, R3 ;  /* 0x0000000800037824 */ /* 0x000fe200078e0203 */
[----:B------:R-:W-:-:S07]  /*19d30*/  SHF.L.U32 R0, R5, 0x1f, RZ ;  /* 0x0000001f05007819 */ /* 0x000fce00000006ff */
.L_x_443:
[----:B-1----:R1:W2:Y:S02]  /*19d40*/  SYNCS.PHASECHK.TRANS64.TRYWAIT P0, [R3+URZ], R0 ;  /* 0x00000000030075a7 */ /* 0x0022a4000800017f */
[----:B--2---:R-:W-:Y:S05]  /*19d50*/  @!P0 NANOSLEEP.SYNCS 0x989680 ;  /* 0x009896800000895d */ /* 0x004fea0003900000 */
[----:B------:R-:W2:Y:S02]  /*19d60*/  @!P0 SYNCS.PHASECHK.TRANS64 P0, [R3+URZ], R0 ;  /* 0x00000000030085a7 */ /* 0x000ea4000800007f */
[----:B--2---:R-:W-:Y:S05]  /*19d70*/  @!P0 BRA `(.L_x_443) ;  /* 0xfffffffc00f08947 */ /* 0x004fea000383ffff */
.L_x_440:
[----:B------:R-:W-:Y:S05]  /*19d80*/  BSYNC B0 ;  /* 0x0000000000007941 */ /* 0x000fea0003800000 */
.L_x_439:
[----:B------:R-:W-:Y:S05]  /*19d90*/  EXIT ;  /* 0x000000000000794d */ /* 0x000fea0003800000 */
.L_x_17:
[----:B--2---:R-:W-:-:S04]  /*19da0*/  IMAD.U32 R3, RZ, RZ, UR6 ;  /* 0x00000006ff037e24 */ /* 0x004fc8000f8e00ff */
[----:B------:R2:W3:Y:S03]  /*19db0*/  SYNCS.PHASECHK.TRANS64.TRYWAIT P0, [R3+URZ], R0 ;  /* 0x00000000030075a7 */ /* 0x0004e6000800017f */
[----:B---3--:R-:W-:Y:S05]  /*19dc0*/  @!P0 NANOSLEEP.SYNCS 0x989680 ;  /* 0x009896800000895d */ /* 0x008fea0003900000 */
[----:B------:R-:W3:Y:S02]  /*19dd0*/  @!P0 SYNCS.PHASECHK.TRANS64 P0, [R3+URZ], R0 ;  /* 0x00000000030085a7 */ /* 0x000ee4000800007f */
[----:B---3--:R-:W-:Y:S05]  /*19de0*/  @!P0 BRA `(.L_x_17) ;  /* 0xfffffffc00ec8947 */ /* 0x008fea000383ffff */
[----:B------:R-:W-:Y:S05]  /*19df0*/  BRA `(.L_x_16) ;  /* 0xfffffe8400487947 */ /* 0x000fea000383ffff */
.L_x_23:
[----:B-----5:R3:W-:Y:S02]  /*19e00*/  STL [R1+0x280], R0 ;  /* 0x0002800001007387 */ /* 0x0207e40000100800 */
[----:B---3--:R-:W-:-:S04]  /*19e10*/  IMAD.U32 R0, RZ, RZ, UR22 ;  /* 0x00000016ff007e24 */ /* 0x008fc8000f8e00ff */
[----:B------:R3:W4:Y:S03]  /*19e20*/  SYNCS.PHASECHK.TRANS64.TRYWAIT P0, [R0+URZ], R229 ;  /* 0x000000e5000075a7 */ /* 0x000726000800017f */
[----:B----4-:R-:W-:Y:S05]  /*19e30*/  @!P0 NANOSLEEP.SYNCS 0x989680 ;  /* 0x009896800000895d */ /* 0x010fea0003900000 */
[----:B------:R3:W4:Y:S02]  /*19e40*/  @!P0 SYNCS.PHASECHK.TRANS64 P0, [R0+URZ], R229 ;  /* 0x000000e5000085a7 */ /* 0x000724000800007f */
[----:B---3--:R3:W5:Y:S02]  /*19e50*/  LDL.LU R0, [R1+0x280] ;  /* 0x0002800001007983 */ /* 0x0087640000300800 */
[----:B---34-:R-:W-:Y:S05]  /*19e60*/  @!P0 BRA `(.L_x_23) ;  /* 0xfffffffc00e48947 */ /* 0x018fea000383ffff */
[----:B------:R-:W-:Y:S05]  /*19e70*/  BRA `(.L_x_22) ;  /* 0xfffffeac001c7947 */ /* 0x000fea000383ffff */
.L_x_426:
[----:B------:R-:W-:Y:S01]  /*19e80*/  BSSY B1, `(.L_x_444) ;  /* 0x0000006000017945 */ /* 0x000fe20003800000 */
[----:B------:R-:W-:-:S07]  /*19e90*/  IMAD.MOV.U32 R2, RZ, RZ, -0x1 ;  /* 0xffffffffff027424 */ /* 0x000fce00078e00ff */
[----:B------:R-:W-:Y:S05]  /*19ea0*/  WARPSYNC.COLLECTIVE R2, `(.L_x_445) ;  /* 0x00000000020c7348 */ /* 0x000fea0003c00000 */
[----:B------:R-:W-:Y:S02]  /*19eb0*/  ELECT P1, UR62, PT ;  /* 0x00000000003e782f */ /* 0x000fe40003820000 */
[----:B------:R-:W-:Y:S01]  /*19ec0*/  MOV R2, UR62 ;  /* 0x0000003e00027c02 */ /* 0x000fe20008000f00 */
[----:B------:R-:W-:Y:S10]  /*19ed0*/  ENDCOLLECTIVE ;  /* 0x000000000000791b */ /* 0x000ff40003800000 */
.L_x_445:
[----:B------:R-:W-:Y:S05]  /*19ee0*/  BSYNC B1 ;  /* 0x0000000000017941 */ /* 0x000fea0003800000 */
.L_x_444:
[----:B------:R-:W-:Y:S05]  /*19ef0*/  BRA `(.L_x_446) ;  /* 0xfffffff0003c7947 */ /* 0x000fea000383ffff */
.L_x_429:
[----:B0-----:R0:W1:Y:S02]  /*19f00*/  SYNCS.PHASECHK.TRANS64.TRYWAIT P1, [R12+URZ+0x10], R5 ;  /* 0x000010050c0075a7 */ /* 0x001064000802017f */
[----:B-1----:R-:W-:Y:S05]  /*19f10*/  @!P1 NANOSLEEP.SYNCS 0x989680 ;  /* 0x009896800000995d */ /* 0x002fea0003900000 */
[----:B------:R-:W1:Y:S02]  /*19f20*/  @!P1 SYNCS.PHASECHK.TRANS64 P1, [R12+URZ+0x10], R5 ;  /* 0x000010050c0095a7 */ /* 0x000e64000802007f */
[----:B-1----:R-:W-:Y:S05]  /*19f30*/  @!P1 BRA `(.L_x_429) ;  /* 0xfffffffc00f09947 */ /* 0x002fea000383ffff */
[----:B------:R-:W-:Y:S05]  /*19f40*/  BRA `(.L_x_447) ;  /* 0xfffffff000707947 */ /* 0x000fea000383ffff */
.L_x_438:
[----:B------:R-:W-:Y:S01]  /*19f50*/  BSSY B0, `(.L_x_448) ;  /* 0x0000006000007945 */ /* 0x000fe20003800000 */
[----:B------:R-:W-:-:S07]  /*19f60*/  IMAD.MOV.U32 R2, RZ, RZ, -0x1 ;  /* 0xffffffffff027424 */ /* 0x000fce00078e00ff */
[----:B------:R-:W-:Y:S05]  /*19f70*/  WARPSYNC.COLLECTIVE R2, `(.L_x_449) ;  /* 0x00000000020c7348 */ /* 0x000fea0003c00000 */
[----:B------:R-:W-:Y:S02]  /*19f80*/  ELECT P1, UR62, PT ;  /* 0x00000000003e782f */ /* 0x000fe40003820000 */
[----:B------:R-:W-:Y:S01]  /*19f90*/  MOV R2, UR62 ;  /* 0x0000003e00027c02 */ /* 0x000fe20008000f00 */
[----:B------:R-:W-:Y:S10]  /*19fa0*/  ENDCOLLECTIVE ;  /* 0x000000000000791b */ /* 0x000ff40003800000 */
.L_x_449:
[----:B------:R-:W-:Y:S05]  /*19fb0*/  BSYNC B0 ;  /* 0x0000000000007941 */ /* 0x000fea0003800000 */
.L_x_448:
[----:B------:R-:W-:Y:S01]  /*19fc0*/  PLOP3.LUT P0, PT, P1, PT, PT, 0x80, 0x0 ;  /* 0x000000000000781c */ /* 0x000fe20000f0f070 */
[----:B------:R-:W-:-:S12]  /*19fd0*/  BRA `(.L_x_450) ;  /* 0xfffffffc00007947 */ /* 0x000fd8000383ffff */
.L_x_442:
[----:B0-----:R0:W1:Y:S02]  /*19fe0*/  SYNCS.PHASECHK.TRANS64.TRYWAIT P0, [R7+URZ], R2 ;  /* 0x00000002070075a7 */ /* 0x001064000800017f */
[----:B-1----:R-:W-:Y:S05]  /*19ff0*/  @!P0 NANOSLEEP.SYNCS 0x989680 ;  /* 0x009896800000895d */ /* 0x002fea0003900000 */
[----:B------:R-:W1:Y:S02]  /*1a000*/  @!P0 SYNCS.PHASECHK.TRANS64 P0, [R7+URZ], R2 ;  /* 0x00000002070085a7 */ /* 0x000e64000800007f */
[----:B-1----:R-:W-:Y:S05]  /*1a010*/  @!P0 BRA `(.L_x_442) ;  /* 0xfffffffc00f08947 */ /* 0x002fea000383ffff */
[----:B------:R-:W-:Y:S05]  /*1a020*/  BRA `(.L_x_451) ;  /* 0xfffffffc003c7947 */ /* 0x000fea000383ffff */
.L_x_452:
[----:B------:R-:W-:-:S00]  /*1a030*/  BRA `(.L_x_452) ;  /* 0xfffffffc00fc7947 */ /* 0x000fc0000383ffff */
[----:B------:R-:W-:-:S00]  /*1a040*/  NOP ;  /* 0x0000000000007918 */ /* 0x000fc00000000000 */
        /* <DEDUP_REMOVED lines=11> */
.L_x_453:


//--------------------- .nv.shared._ZN7cutlass13device_kernelINS_4gemm6kernel13GemmUniversalIN4cute5tupleIJiiiiEEENS1_10collective13CollectiveMmaINS1_37MainloopSm90TmaGmmaWarpSpecializedFP8ILi2ENS5_IJNS4_1CILi1EEESB_SB_EEENS1_35KernelTmaWarpSpecializedCooperativeEEENS5_IJNSA_ILi192EEESF_NSA_ILi256EEEEEENS_12float_e4m3_tENS5_IJlSB_lEEESI_SJ_NS4_8TiledMMAINS4_8MMA_AtomIJNS4_4SM904GMMA31MMA_64x192x32_F32E4M3E4M3_SS_TNILNSN_7ScaleInE1ELSP_1EEEEEENS4_6LayoutINS5_IJNSA_ILi2EEESB_SB_EEENS5_IJSB_NSA_ILi0EEESV_EEEEENS5_IJNS4_10UnderscoreESY_SY_EEEEENS4_13SM90_TMA_LOADENS4_14ComposedLayoutINS4_7SwizzleILi3ELi4ELi3EEENS4_18smem_ptr_flag_bitsILi8EEENSS_INS5_IJNSA_ILi8EEENSA_ILi128EEEEEENS5_IJS18_SB_EEEEEEEvNS4_8identityES11_S1C_vS1D_EENS_8epilogue10collective6detail29Sm90TmaWarpSpecializedAdapterINS1G_15DefaultEpilogueISI_SJ_SJ_NS1F_6thread17LinearCombinationISI_Li1EffLNS1K_9ScaleType4KindE0ELNS_15FloatRoundStyleE2ESI_EENS1_15EpilogueDefaultEEEEEvvEEEEvNT_6ParamsE --------------------------
	.section	.nv.shared._ZN7cutlass13device_kernelINS_4gemm6kernel13GemmUniversalIN4cute5tupleIJiiiiEEENS1_10collective13CollectiveMmaINS1_37MainloopSm90TmaGmmaWarpSpecializedFP8ILi2ENS5_IJNS4_1CILi1EEESB_SB_EEENS1_35KernelTmaWarpSpecializedCooperativeEEENS5_IJNSA_ILi192EEESF_NSA_ILi256EEEEEENS_12float_e4m3_tENS5_IJlSB_lEEESI_SJ_NS4_8TiledMMAINS4_8MMA_AtomIJNS4_4SM904GMMA31MMA_64x192x32_F32E4M3E4M3_SS_TNILNSN_7ScaleInE1ELSP_1EEEEEENS4_6LayoutINS5_IJNSA_ILi2EEESB_SB_EEENS5_IJSB_NSA_ILi0EEESV_EEEEENS5_IJNS4_10UnderscoreESY_SY_EEEEENS4_13SM90_TMA_LOADENS4_14ComposedLayoutINS4_7SwizzleILi3ELi4ELi3EEENS4_18smem_ptr_flag_bitsILi8EEENSS_INS5_IJNSA_ILi8EEENSA_ILi128EEEEEENS5_IJS18_SB_EEEEEEEvNS4_8identityES11_S1C_vS1D_EENS_8epilogue10collective6detail29Sm90TmaWarpSpecializedAdapterINS1G_15DefaultEpilogueISI_SJ_SJ_NS1F_6thread17LinearCombinationISI_Li1EffLNS1K_9ScaleType4KindE0ELNS_15FloatRoundStyleE2ESI_EENS1_15EpilogueDefaultEEEEEvvEEEEvNT_6ParamsE,"aw",@nobits
	.sectionflags	@""
	.align	16
	.zero		1024


//--------------------- .nv.shared.reserved.0     --------------------------
	.section	.nv.shared.reserved.0,"aw",@nobits
	.weak		__nv_reservedSMEM_offset_0_alias
	.size		__nv_reservedSMEM_offset_0_alias, 0, 0
	.other		__nv_reservedSMEM_offset_0_alias,@"STO_CUDA_RESERVED_SHARED STV_DEFAULT"
__nv_reservedSMEM_offset_0_alias:
	.zero		0


//--------------------- .nv.global                --------------------------
	.section	.nv.global,"aw",@nobits
.nv.global:
	.type		_ZN40_INTERNAL_899d47a5_4_k_cu_8713389a_187254cute1_E,@object
	.size		_ZN40_INTERNAL_899d47a5_4_k_cu_8713389a_187254cute1_E,(_ZN40_INTERNAL_899d47a5_4_k_cu_8713389a_187254cuda3std3__45__cpo6cbeginE - _ZN40_INTERNAL_899d47a5_4_k_cu_8713389a_187254cute1_E)
_ZN40_INTERNAL_899d47a5_4_k_cu_8713389a_187254cute1_E:
	.zero		1
	.type		_ZN40_INTERNAL_899d47a5_4_k_cu_8713389a_187254cuda3std3__45__cpo6cbeginE,@object
	.size		_ZN40_INTERNAL_899d47a5_4_k_cu_8713389a_187254cuda3std3__45__cpo6cbeginE,(_ZN40_INTERNAL_899d47a5_4_k_cu_8713389a_187254cuda3std3__48in_placeE - _ZN40_INTERNAL_899d47a5_4_k_cu_8713389a_187254cuda3std3__45__cpo6cbeginE)
_ZN40_INTERNAL_899d47a5_4_k_cu_8713389a_187254cuda3std3__45__cpo6cbeginE:
	.zero		1
	.type		_ZN40_INTERNAL_899d47a5_4_k_cu_8713389a_187254cuda3std3__48in_placeE,@object
	.size		_ZN40_INTERNAL_899d47a5_4_k_cu_8713389a_187254cuda3std3__48in_placeE,(_ZN40_INTERNAL_899d47a5_4_k_cu_8713389a_187254cuda3std6ranges3__45__cpo9iter_moveE - _ZN40_INTERNAL_899d47a5_4_k_cu_8713389a_187254cuda3std3__48in_placeE)
_ZN40_INTERNAL_899d47a5_4_k_cu_8713389a_187254cuda3std3__48in_placeE:
	.zero		1
	.type		_ZN40_INTERNAL_899d47a5_4_k_cu_8713389a_187254cuda3std6ranges3__45__cpo9iter_moveE,@object
	.size		_ZN40_INTERNAL_899d47a5_4_k_cu_8713389a_187254cuda3std6ranges3__45__cpo9iter_moveE,(_ZN40_INTERNAL_899d47a5_4_k_cu_8713389a_187254cuda3std3__45__cpo5beginE - _ZN40_INTERNAL_899d47a5_4_k_cu_8713389a_187254cuda3std6ranges3__45__cpo9iter_moveE)
_ZN40_INTERNAL_899d47a5_4_k_cu_8713389a_187254cuda3std6ranges3__45__cpo9iter_moveE:
	.zero		1
	.type		_ZN40_INTERNAL_899d47a5_4_k_cu_8713389a_187254cuda3std3__45__cpo5beginE,@object
	.size		_ZN40_INTERNAL_899d47a5_4_k_cu_8713389a_187254cuda3std3__45__cpo5beginE,(_ZN40_INTERNAL_899d47a5_4_k_cu_8713389a_187254cuda3std3__442_GLOBAL__N__899d47a5_4_k_cu_8713389a_187256ignoreE - _ZN40_INTERNAL_899d47a5_4_k_cu_8713389a_187254cuda3std3__45__cpo5beginE)
_ZN40_INTERNAL_899d47a5_4_k_cu_8713389a_187254cuda3std3__45__cpo5beginE:
	.zero		1
	.type		_ZN40_INTERNAL_899d47a5_4_k_cu_8713389a_187254cuda3std3__442_GLOBAL__N__899d47a5_4_k_cu_8713389a_187256ignoreE,@object
	.size		_ZN40_INTERNAL_899d47a5_4_k_cu_8713389a_187254cuda3std3__442_GLOBAL__N__899d47a5_4_k_cu_8713389a_187256ignoreE,(_ZN40_INTERNAL_899d47a5_4_k_cu_8713389a_187254cute7productE - _ZN40_INTERNAL_899d47a5_4_k_cu_8713389a_187254cuda3std3__442_GLOBAL__N__899d47a5_4_k_cu_8713389a_187256ignoreE)
_ZN40_INTERNAL_899d47a5_4_k_cu_8713389a_187254cuda3std3__442_GLOBAL__N__899d47a5_4_k_cu_8713389a_187256ignoreE:
	.zero		1
	.type		_ZN40_INTERNAL_899d47a5_4_k_cu_8713389a_187254cute7productE,@object
	.size		_ZN40_INTERNAL_899d47a5_4_k_cu_8713389a_187254cute7productE,(_ZN40_INTERNAL_899d47a5_4_k_cu_8713389a_187254cuda3std3__45__cpo3endE - _ZN40_INTERNAL_899d47a5_4_k_cu_8713389a_187254cute7productE)
_ZN40_INTERNAL_899d47a5_4_k_cu_8713389a_187254cute7productE:
	.zero		1
	.type		_ZN40_INTERNAL_899d47a5_4_k_cu_8713389a_187254cuda3std3__45__cpo3endE,@object
	.size		_ZN40_INTERNAL_899d47a5_4_k_cu_8713389a_187254cuda3std3__45__cpo3endE,(_ZN40_INTERNAL_899d47a5_4_k_cu_8713389a_187254cuda3std3__419piecewise_constructE - _ZN40_INTERNAL_899d47a5_4_k_cu_8713389a_187254cuda3std3__45__cpo3endE)
_ZN40_INTERNAL_899d47a5_4_k_cu_8713389a_187254cuda3std3__45__cpo3endE:
	.zero		1
	.type		_ZN40_INTERNAL_899d47a5_4_k_cu_8713389a_187254cuda3std3__419piecewise_constructE,@object
	.size		_ZN40_INTERNAL_899d47a5_4_k_cu_8713389a_187254cuda3std3__419piecewise_constructE,(_ZN40_INTERNAL_899d47a5_4_k_cu_8713389a_187254cuda3std3__45__cpo4cendE - _ZN40_INTERNAL_899d47a5_4_k_cu_8713389a_187254cuda3std3__419piecewise_constructE)
_ZN40_INTERNAL_899d47a5_4_k_cu_8713389a_187254cuda3std3__419piecewise_constructE:
	.zero		1
	.type		_ZN40_INTERNAL_899d47a5_4_k_cu_8713389a_187254cuda3std3__45__cpo4cendE,@object
	.size		_ZN40_INTERNAL_899d47a5_4_k_cu_8713389a_187254cuda3std3__45__cpo4cendE,(_ZN40_INTERNAL_899d47a5_4_k_cu_8713389a_187254cuda3std6ranges3__45__cpo4swapE - _ZN40_INTERNAL_899d47a5_4_k_cu_8713389a_187254cuda3std3__45__cpo4cendE)
_ZN40_INTERNAL_899d47a5_4_k_cu_8713389a_187254cuda3std3__45__cpo4cendE:
	.zero		1
	.type		_ZN40_INTERNAL_899d47a5_4_k_cu_8713389a_187254cuda3std6ranges3__45__cpo4swapE,@object
	.size		_ZN40_INTERNAL_899d47a5_4_k_cu_8713389a_187254cuda3std6ranges3__45__cpo4swapE,(.L_7 - _ZN40_INTERNAL_899d47a5_4_k_cu_8713389a_187254cuda3std6ranges3__45__cpo4swapE)
_ZN40_INTERNAL_899d47a5_4_k_cu_8713389a_187254cuda3std6ranges3__45__cpo4swapE:
	.zero		1
.L_7:


//--------------------- .nv.constant0._ZN7cutlass13device_kernelINS_4gemm6kernel13GemmUniversalIN4cute5tupleIJiiiiEEENS1_10collective13CollectiveMmaINS1_37MainloopSm90TmaGmmaWarpSpecializedFP8ILi2ENS5_IJNS4_1CILi1EEESB_SB_EEENS1_35KernelTmaWarpSpecializedCooperativeEEENS5_IJNSA_ILi192EEESF_NSA_ILi256EEEEEENS_12float_e4m3_tENS5_IJlSB_lEEESI_SJ_NS4_8TiledMMAINS4_8MMA_AtomIJNS4_4SM904GMMA31MMA_64x192x32_F32E4M3E4M3_SS_TNILNSN_7ScaleInE1ELSP_1EEEEEENS4_6LayoutINS5_IJNSA_ILi2EEESB_SB_EEENS5_IJSB_NSA_ILi0EEESV_EEEEENS5_IJNS4_10UnderscoreESY_SY_EEEEENS4_13SM90_TMA_LOADENS4_14ComposedLayoutINS4_7SwizzleILi3ELi4ELi3EEENS4_18smem_ptr_flag_bitsILi8EEENSS_INS5_IJNSA_ILi8EEENSA_ILi128EEEEEENS5_IJS18_SB_EEEEEEEvNS4_8identityES11_S1C_vS1D_EENS_8epilogue10collective6detail29Sm90TmaWarpSpecializedAdapterINS1G_15DefaultEpilogueISI_SJ_SJ_NS1F_6thread17LinearCombinationISI_Li1EffLNS1K_9ScaleType4KindE0ELNS_15FloatRoundStyleE2ESI_EENS1_15EpilogueDefaultEEEEEvvEEEEvNT_6ParamsE --------------------------
	.section	.nv.constant0._ZN7cutlass13device_kernelINS_4gemm6kernel13GemmUniversalIN4cute5tupleIJiiiiEEENS1_10collective13CollectiveMmaINS1_37MainloopSm90TmaGmmaWarpSpecializedFP8ILi2ENS5_IJNS4_1CILi1EEESB_SB_EEENS1_35KernelTmaWarpSpecializedCooperativeEEENS5_IJNSA_ILi192EEESF_NSA_ILi256EEEEEENS_12float_e4m3_tENS5_IJlSB_lEEESI_SJ_NS4_8TiledMMAINS4_8MMA_AtomIJNS4_4SM904GMMA31MMA_64x192x32_F32E4M3E4M3_SS_TNILNSN_7ScaleInE1ELSP_1EEEEEENS4_6LayoutINS5_IJNSA_ILi2EEESB_SB_EEENS5_IJSB_NSA_ILi0EEESV_EEEEENS5_IJNS4_10UnderscoreESY_SY_EEEEENS4_13SM90_TMA_LOADENS4_14ComposedLayoutINS4_7SwizzleILi3ELi4ELi3EEENS4_18smem_ptr_flag_bitsILi8EEENSS_INS5_IJNSA_ILi8EEENSA_ILi128EEEEEENS5_IJS18_SB_EEEEEEEvNS4_8identityES11_S1C_vS1D_EENS_8epilogue10collective6detail29Sm90TmaWarpSpecializedAdapterINS1G_15DefaultEpilogueISI_SJ_SJ_NS1F_6thread17LinearCombinationISI_Li1EffLNS1K_9ScaleType4KindE0ELNS_15FloatRoundStyleE2ESI_EENS1_15EpilogueDefaultEEEEEvvEEEEvNT_6ParamsE,"a",@progbits
	.sectionflags	@""
	.align	4
.nv.constant0._ZN7cutlass13device_kernelINS_4gemm6kernel13GemmUniversalIN4cute5tupleIJiiiiEEENS1_10collective13CollectiveMmaINS1_37MainloopSm90TmaGmmaWarpSpecializedFP8ILi2ENS5_IJNS4_1CILi1EEESB_SB_EEENS1_35KernelTmaWarpSpecializedCooperativeEEENS5_IJNSA_ILi192EEESF_NSA_ILi256EEEEEENS_12float_e4m3_tENS5_IJlSB_lEEESI_SJ_NS4_8TiledMMAINS4_8MMA_AtomIJNS4_4SM904GMMA31MMA_64x192x32_F32E4M3E4M3_SS_TNILNSN_7ScaleInE1ELSP_1EEEEEENS4_6LayoutINS5_IJNSA_ILi2EEESB_SB_EEENS5_IJSB_NSA_ILi0EEESV_EEEEENS5_IJNS4_10UnderscoreESY_SY_EEEEENS4_13SM90_TMA_LOADENS4_14ComposedLayoutINS4_7SwizzleILi3ELi4ELi3EEENS4_18smem_ptr_flag_bitsILi8EEENSS_INS5_IJNSA_ILi8EEENSA_ILi128EEEEEENS5_IJS18_SB_EEEEEEEvNS4_8identityES11_S1C_vS1D_EENS_8epilogue10collective6detail29Sm90TmaWarpSpecializedAdapterINS1G_15DefaultEpilogueISI_SJ_SJ_NS1F_6thread17LinearCombinationISI_Li1EffLNS1K_9ScaleType4KindE0ELNS_15FloatRoundStyleE2ESI_EENS1_15EpilogueDefaultEEEEEvvEEEEvNT_6ParamsE:
	.zero		1664


//--------------------- SYMBOLS --------------------------

	.type		.nv.reservedSmem.offset0,@object
	.size		.nv.reservedSmem.offset0,0x4
